//
// Generated by NVIDIA NVVM Compiler
//
// Compiler Build ID: CL-36424714
// Cuda compilation tools, release 13.0, V13.0.88
// Based on NVVM 20.0.0
//

.version 9.0
.target sm_100
.address_size 64

	// .globl	_Z23gm_morph_area_sq_kerneliiiPtPx

.visible .entry _Z23gm_morph_area_sq_kerneliiiPtPx(
	.param .u32 _Z23gm_morph_area_sq_kerneliiiPtPx_param_0,
	.param .u32 _Z23gm_morph_area_sq_kerneliiiPtPx_param_1,
	.param .u32 _Z23gm_morph_area_sq_kerneliiiPtPx_param_2,
	.param .u64 .ptr .align 1 _Z23gm_morph_area_sq_kerneliiiPtPx_param_3,
	.param .u64 .ptr .align 1 _Z23gm_morph_area_sq_kerneliiiPtPx_param_4
)
{
	.local .align 4 .b8 	__local_depot0[72];
	.reg .b64 	%SP;
	.reg .b64 	%SPL;
	.reg .pred 	%p<117>;
	.reg .b16 	%rs<33>;
	.reg .b32 	%r<149>;
	.reg .b64 	%rd<177>;

	mov.u64 	%SPL, __local_depot0;
	ld.param.u32 	%r66, [_Z23gm_morph_area_sq_kerneliiiPtPx_param_0];
	ld.param.u32 	%r69, [_Z23gm_morph_area_sq_kerneliiiPtPx_param_1];
	ld.param.u32 	%r68, [_Z23gm_morph_area_sq_kerneliiiPtPx_param_2];
	ld.param.u64 	%rd64, [_Z23gm_morph_area_sq_kerneliiiPtPx_param_3];
	ld.param.u64 	%rd63, [_Z23gm_morph_area_sq_kerneliiiPtPx_param_4];
	cvta.to.global.u64 	%rd1, %rd64;
	add.u64 	%rd2, %SPL, 0;
	add.u64 	%rd3, %SPL, 36;
	mov.b32 	%r70, -1;
	st.local.u32 	[%rd2], %r70;
	mov.b32 	%r71, 0;
	st.local.u32 	[%rd2+4], %r71;
	mov.b32 	%r72, 1;
	st.local.u32 	[%rd2+8], %r72;
	st.local.u32 	[%rd2+12], %r70;
	st.local.u32 	[%rd2+16], %r71;
	st.local.u32 	[%rd2+20], %r72;
	st.local.u32 	[%rd2+24], %r70;
	st.local.u32 	[%rd2+28], %r71;
	st.local.u32 	[%rd2+32], %r72;
	st.local.u32 	[%rd3], %r70;
	st.local.u32 	[%rd3+4], %r70;
	st.local.u32 	[%rd3+8], %r70;
	st.local.u32 	[%rd3+12], %r71;
	st.local.u32 	[%rd3+16], %r71;
	st.local.u32 	[%rd3+20], %r71;
	st.local.u32 	[%rd3+24], %r72;
	st.local.u32 	[%rd3+28], %r72;
	st.local.u32 	[%rd3+32], %r72;
	mov.u32 	%r73, %tid.x;
	mov.u32 	%r74, %ctaid.x;
	mov.u32 	%r75, %ntid.x;
	mad.lo.s32 	%r1, %r74, %r75, %r73;
	mov.u32 	%r76, %tid.y;
	mov.u32 	%r77, %ctaid.y;
	mov.u32 	%r78, %ntid.y;
	mad.lo.s32 	%r79, %r77, %r78, %r76;
	setp.ge.s32 	%p1, %r1, %r66;
	setp.ge.s32 	%p2, %r79, %r69;
	or.pred  	%p3, %p1, %p2;
	@%p3 bra 	$L__BB0_76;
	mul.lo.s32 	%r3, %r69, %r66;
	mul.lo.s32 	%r4, %r3, %r68;
	mov.b64 	%rd176, 0;
	mov.b32 	%r132, 0;
$L__BB0_2:
	mul.wide.u32 	%rd68, %r132, 4;
	add.s64 	%rd5, %rd2, %rd68;
	ld.local.u32 	%r81, [%rd5];
	add.s32 	%r6, %r81, %r1;
	add.s64 	%rd6, %rd3, %rd68;
	ld.local.u32 	%r82, [%rd6];
	add.s32 	%r7, %r82, %r79;
	setp.gt.s32 	%p4, %r6, -1;
	setp.lt.s32 	%p5, %r6, %r66;
	and.pred  	%p6, %p4, %p5;
	setp.gt.s32 	%p7, %r7, -1;
	setp.lt.s32 	%p8, %r7, %r69;
	and.pred  	%p9, %p7, %p8;
	and.pred  	%p11, %p6, %p9;
	not.pred 	%p12, %p11;
	@%p12 bra 	$L__BB0_74;
	mad.lo.s32 	%r148, %r7, %r66, %r6;
	ld.local.u32 	%r83, [%rd5+4];
	add.s32 	%r9, %r83, %r1;
	ld.local.u32 	%r84, [%rd6+4];
	add.s32 	%r10, %r84, %r79;
	setp.gt.s32 	%p13, %r9, -1;
	setp.lt.s32 	%p14, %r9, %r66;
	and.pred  	%p15, %p13, %p14;
	setp.gt.s32 	%p16, %r10, -1;
	setp.lt.s32 	%p17, %r10, %r69;
	and.pred  	%p18, %p16, %p17;
	and.pred  	%p20, %p15, %p18;
	not.pred 	%p21, %p20;
	@%p21 bra 	$L__BB0_11;
	mad.lo.s32 	%r133, %r10, %r66, %r9;
	max.s32 	%r85, %r148, %r133;
	setp.ge.s32 	%p22, %r85, %r4;
	mov.b64 	%rd145, 0;
	@%p22 bra 	$L__BB0_10;
	mov.b64 	%rd145, 0;
	mov.u32 	%r134, %r148;
$L__BB0_6:
	mul.wide.s32 	%rd71, %r134, 2;
	add.s64 	%rd72, %rd1, %rd71;
	ld.global.u16 	%rs1, [%rd72];
	mul.wide.s32 	%rd73, %r133, 2;
	add.s64 	%rd74, %rd1, %rd73;
	ld.global.u16 	%rs2, [%rd74];
	setp.ge.u16 	%p23, %rs1, %rs2;
	@%p23 bra 	$L__BB0_8;
	sub.s16 	%rs18, %rs2, %rs1;
	cvt.u32.u16 	%r87, %rs18;
	mul.wide.u32 	%rd76, %r87, %r87;
	sub.s64 	%rd145, %rd145, %rd76;
	bra.uni 	$L__BB0_9;
$L__BB0_8:
	sub.s16 	%rs17, %rs1, %rs2;
	cvt.u32.u16 	%r86, %rs17;
	mul.wide.u32 	%rd75, %r86, %r86;
	add.s64 	%rd145, %rd75, %rd145;
$L__BB0_9:
	add.s32 	%r134, %r134, %r3;
	add.s32 	%r133, %r133, %r3;
	max.s32 	%r88, %r134, %r133;
	setp.lt.s32 	%p24, %r88, %r4;
	@%p24 bra 	$L__BB0_6;
$L__BB0_10:
	abs.s64 	%rd77, %rd145;
	max.s64 	%rd176, %rd77, %rd176;
$L__BB0_11:
	setp.eq.s32 	%p25, %r132, 7;
	@%p25 bra 	$L__BB0_74;
	ld.local.u32 	%r89, [%rd5+8];
	add.s32 	%r16, %r89, %r1;
	ld.local.u32 	%r90, [%rd6+8];
	add.s32 	%r17, %r90, %r79;
	setp.gt.s32 	%p26, %r16, -1;
	setp.lt.s32 	%p27, %r16, %r66;
	and.pred  	%p28, %p26, %p27;
	setp.gt.s32 	%p29, %r17, -1;
	setp.lt.s32 	%p30, %r17, %r69;
	and.pred  	%p31, %p29, %p30;
	and.pred  	%p33, %p28, %p31;
	not.pred 	%p34, %p33;
	@%p34 bra 	$L__BB0_20;
	mad.lo.s32 	%r135, %r17, %r66, %r16;
	max.s32 	%r91, %r148, %r135;
	setp.ge.s32 	%p35, %r91, %r4;
	mov.b64 	%rd149, 0;
	@%p35 bra 	$L__BB0_19;
	mov.b64 	%rd149, 0;
	mov.u32 	%r136, %r148;
$L__BB0_15:
	mul.wide.s32 	%rd80, %r136, 2;
	add.s64 	%rd81, %rd1, %rd80;
	ld.global.u16 	%rs3, [%rd81];
	mul.wide.s32 	%rd82, %r135, 2;
	add.s64 	%rd83, %rd1, %rd82;
	ld.global.u16 	%rs4, [%rd83];
	setp.lt.u16 	%p36, %rs3, %rs4;
	@%p36 bra 	$L__BB0_17;
	sub.s16 	%rs19, %rs3, %rs4;
	cvt.u32.u16 	%r92, %rs19;
	mul.wide.u32 	%rd84, %r92, %r92;
	add.s64 	%rd149, %rd84, %rd149;
	bra.uni 	$L__BB0_18;
$L__BB0_17:
	sub.s16 	%rs20, %rs4, %rs3;
	cvt.u32.u16 	%r93, %rs20;
	mul.wide.u32 	%rd85, %r93, %r93;
	sub.s64 	%rd149, %rd149, %rd85;
$L__BB0_18:
	add.s32 	%r136, %r136, %r3;
	add.s32 	%r135, %r135, %r3;
	max.s32 	%r94, %r136, %r135;
	setp.lt.s32 	%p37, %r94, %r4;
	@%p37 bra 	$L__BB0_15;
$L__BB0_19:
	abs.s64 	%rd86, %rd149;
	max.s64 	%rd176, %rd86, %rd176;
$L__BB0_20:
	setp.eq.s32 	%p38, %r132, 6;
	@%p38 bra 	$L__BB0_74;
	ld.local.u32 	%r95, [%rd5+12];
	add.s32 	%r23, %r95, %r1;
	ld.local.u32 	%r96, [%rd6+12];
	add.s32 	%r24, %r96, %r79;
	setp.gt.s32 	%p39, %r23, -1;
	setp.lt.s32 	%p40, %r23, %r66;
	and.pred  	%p41, %p39, %p40;
	setp.gt.s32 	%p42, %r24, -1;
	setp.lt.s32 	%p43, %r24, %r69;
	and.pred  	%p44, %p42, %p43;
	and.pred  	%p46, %p41, %p44;
	not.pred 	%p47, %p46;
	@%p47 bra 	$L__BB0_29;
	mad.lo.s32 	%r137, %r24, %r66, %r23;
	max.s32 	%r97, %r148, %r137;
	setp.ge.s32 	%p48, %r97, %r4;
	mov.b64 	%rd153, 0;
	@%p48 bra 	$L__BB0_28;
	mov.b64 	%rd153, 0;
	mov.u32 	%r138, %r148;
$L__BB0_24:
	mul.wide.s32 	%rd89, %r138, 2;
	add.s64 	%rd90, %rd1, %rd89;
	ld.global.u16 	%rs5, [%rd90];
	mul.wide.s32 	%rd91, %r137, 2;
	add.s64 	%rd92, %rd1, %rd91;
	ld.global.u16 	%rs6, [%rd92];
	setp.lt.u16 	%p49, %rs5, %rs6;
	@%p49 bra 	$L__BB0_26;
	sub.s16 	%rs21, %rs5, %rs6;
	cvt.u32.u16 	%r98, %rs21;
	mul.wide.u32 	%rd93, %r98, %r98;
	add.s64 	%rd153, %rd93, %rd153;
	bra.uni 	$L__BB0_27;
$L__BB0_26:
	sub.s16 	%rs22, %rs6, %rs5;
	cvt.u32.u16 	%r99, %rs22;
	mul.wide.u32 	%rd94, %r99, %r99;
	sub.s64 	%rd153, %rd153, %rd94;
$L__BB0_27:
	add.s32 	%r138, %r138, %r3;
	add.s32 	%r137, %r137, %r3;
	max.s32 	%r100, %r138, %r137;
	setp.lt.s32 	%p50, %r100, %r4;
	@%p50 bra 	$L__BB0_24;
$L__BB0_28:
	abs.s64 	%rd95, %rd153;
	max.s64 	%rd176, %rd95, %rd176;
$L__BB0_29:
	setp.eq.s32 	%p51, %r132, 5;
	@%p51 bra 	$L__BB0_74;
	ld.local.u32 	%r101, [%rd5+16];
	add.s32 	%r30, %r101, %r1;
	ld.local.u32 	%r102, [%rd6+16];
	add.s32 	%r31, %r102, %r79;
	setp.gt.s32 	%p52, %r30, -1;
	setp.lt.s32 	%p53, %r30, %r66;
	and.pred  	%p54, %p52, %p53;
	setp.gt.s32 	%p55, %r31, -1;
	setp.lt.s32 	%p56, %r31, %r69;
	and.pred  	%p57, %p55, %p56;
	and.pred  	%p59, %p54, %p57;
	not.pred 	%p60, %p59;
	@%p60 bra 	$L__BB0_38;
	mad.lo.s32 	%r139, %r31, %r66, %r30;
	max.s32 	%r103, %r148, %r139;
	setp.ge.s32 	%p61, %r103, %r4;
	mov.b64 	%rd157, 0;
	@%p61 bra 	$L__BB0_37;
	mov.b64 	%rd157, 0;
	mov.u32 	%r140, %r148;
$L__BB0_33:
	mul.wide.s32 	%rd98, %r140, 2;
	add.s64 	%rd99, %rd1, %rd98;
	ld.global.u16 	%rs7, [%rd99];
	mul.wide.s32 	%rd100, %r139, 2;
	add.s64 	%rd101, %rd1, %rd100;
	ld.global.u16 	%rs8, [%rd101];
	setp.lt.u16 	%p62, %rs7, %rs8;
	@%p62 bra 	$L__BB0_35;
	sub.s16 	%rs23, %rs7, %rs8;
	cvt.u32.u16 	%r104, %rs23;
	mul.wide.u32 	%rd102, %r104, %r104;
	add.s64 	%rd157, %rd102, %rd157;
	bra.uni 	$L__BB0_36;
$L__BB0_35:
	sub.s16 	%rs24, %rs8, %rs7;
	cvt.u32.u16 	%r105, %rs24;
	mul.wide.u32 	%rd103, %r105, %r105;
	sub.s64 	%rd157, %rd157, %rd103;
$L__BB0_36:
	add.s32 	%r140, %r140, %r3;
	add.s32 	%r139, %r139, %r3;
	max.s32 	%r106, %r140, %r139;
	setp.lt.s32 	%p63, %r106, %r4;
	@%p63 bra 	$L__BB0_33;
$L__BB0_37:
	abs.s64 	%rd104, %rd157;
	max.s64 	%rd176, %rd104, %rd176;
$L__BB0_38:
	setp.eq.s32 	%p64, %r132, 4;
	@%p64 bra 	$L__BB0_74;
	ld.local.u32 	%r107, [%rd5+20];
	add.s32 	%r37, %r107, %r1;
	ld.local.u32 	%r108, [%rd6+20];
	add.s32 	%r38, %r108, %r79;
	setp.gt.s32 	%p65, %r37, -1;
	setp.lt.s32 	%p66, %r37, %r66;
	and.pred  	%p67, %p65, %p66;
	setp.gt.s32 	%p68, %r38, -1;
	setp.lt.s32 	%p69, %r38, %r69;
	and.pred  	%p70, %p68, %p69;
	and.pred  	%p72, %p67, %p70;
	not.pred 	%p73, %p72;
	@%p73 bra 	$L__BB0_47;
	mad.lo.s32 	%r141, %r38, %r66, %r37;
	max.s32 	%r109, %r148, %r141;
	setp.ge.s32 	%p74, %r109, %r4;
	mov.b64 	%rd161, 0;
	@%p74 bra 	$L__BB0_46;
	mov.b64 	%rd161, 0;
	mov.u32 	%r142, %r148;
$L__BB0_42:
	mul.wide.s32 	%rd107, %r142, 2;
	add.s64 	%rd108, %rd1, %rd107;
	ld.global.u16 	%rs9, [%rd108];
	mul.wide.s32 	%rd109, %r141, 2;
	add.s64 	%rd110, %rd1, %rd109;
	ld.global.u16 	%rs10, [%rd110];
	setp.lt.u16 	%p75, %rs9, %rs10;
	@%p75 bra 	$L__BB0_44;
	sub.s16 	%rs25, %rs9, %rs10;
	cvt.u32.u16 	%r110, %rs25;
	mul.wide.u32 	%rd111, %r110, %r110;
	add.s64 	%rd161, %rd111, %rd161;
	bra.uni 	$L__BB0_45;
$L__BB0_44:
	sub.s16 	%rs26, %rs10, %rs9;
	cvt.u32.u16 	%r111, %rs26;
	mul.wide.u32 	%rd112, %r111, %r111;
	sub.s64 	%rd161, %rd161, %rd112;
$L__BB0_45:
	add.s32 	%r142, %r142, %r3;
	add.s32 	%r141, %r141, %r3;
	max.s32 	%r112, %r142, %r141;
	setp.lt.s32 	%p76, %r112, %r4;
	@%p76 bra 	$L__BB0_42;
$L__BB0_46:
	abs.s64 	%rd113, %rd161;
	max.s64 	%rd176, %rd113, %rd176;
$L__BB0_47:
	setp.eq.s32 	%p77, %r132, 3;
	@%p77 bra 	$L__BB0_74;
	ld.local.u32 	%r113, [%rd5+24];
	add.s32 	%r44, %r113, %r1;
	ld.local.u32 	%r114, [%rd6+24];
	add.s32 	%r45, %r114, %r79;
	setp.gt.s32 	%p78, %r44, -1;
	setp.lt.s32 	%p79, %r44, %r66;
	and.pred  	%p80, %p78, %p79;
	setp.gt.s32 	%p81, %r45, -1;
	setp.lt.s32 	%p82, %r45, %r69;
	and.pred  	%p83, %p81, %p82;
	and.pred  	%p85, %p80, %p83;
	not.pred 	%p86, %p85;
	@%p86 bra 	$L__BB0_56;
	mad.lo.s32 	%r143, %r45, %r66, %r44;
	max.s32 	%r115, %r148, %r143;
	setp.ge.s32 	%p87, %r115, %r4;
	mov.b64 	%rd165, 0;
	@%p87 bra 	$L__BB0_55;
	mov.b64 	%rd165, 0;
	mov.u32 	%r144, %r148;
$L__BB0_51:
	mul.wide.s32 	%rd116, %r144, 2;
	add.s64 	%rd117, %rd1, %rd116;
	ld.global.u16 	%rs11, [%rd117];
	mul.wide.s32 	%rd118, %r143, 2;
	add.s64 	%rd119, %rd1, %rd118;
	ld.global.u16 	%rs12, [%rd119];
	setp.lt.u16 	%p88, %rs11, %rs12;
	@%p88 bra 	$L__BB0_53;
	sub.s16 	%rs27, %rs11, %rs12;
	cvt.u32.u16 	%r116, %rs27;
	mul.wide.u32 	%rd120, %r116, %r116;
	add.s64 	%rd165, %rd120, %rd165;
	bra.uni 	$L__BB0_54;
$L__BB0_53:
	sub.s16 	%rs28, %rs12, %rs11;
	cvt.u32.u16 	%r117, %rs28;
	mul.wide.u32 	%rd121, %r117, %r117;
	sub.s64 	%rd165, %rd165, %rd121;
$L__BB0_54:
	add.s32 	%r144, %r144, %r3;
	add.s32 	%r143, %r143, %r3;
	max.s32 	%r118, %r144, %r143;
	setp.lt.s32 	%p89, %r118, %r4;
	@%p89 bra 	$L__BB0_51;
$L__BB0_55:
	abs.s64 	%rd122, %rd165;
	max.s64 	%rd176, %rd122, %rd176;
$L__BB0_56:
	setp.eq.s32 	%p90, %r132, 2;
	@%p90 bra 	$L__BB0_74;
	ld.local.u32 	%r119, [%rd5+28];
	add.s32 	%r51, %r119, %r1;
	ld.local.u32 	%r120, [%rd6+28];
	add.s32 	%r52, %r120, %r79;
	setp.gt.s32 	%p91, %r51, -1;
	setp.lt.s32 	%p92, %r51, %r66;
	and.pred  	%p93, %p91, %p92;
	setp.gt.s32 	%p94, %r52, -1;
	setp.lt.s32 	%p95, %r52, %r69;
	and.pred  	%p96, %p94, %p95;
	and.pred  	%p98, %p93, %p96;
	not.pred 	%p99, %p98;
	@%p99 bra 	$L__BB0_65;
	mad.lo.s32 	%r145, %r52, %r66, %r51;
	max.s32 	%r121, %r148, %r145;
	setp.ge.s32 	%p100, %r121, %r4;
	mov.b64 	%rd169, 0;
	@%p100 bra 	$L__BB0_64;
	mov.b64 	%rd169, 0;
	mov.u32 	%r146, %r148;
$L__BB0_60:
	mul.wide.s32 	%rd125, %r146, 2;
	add.s64 	%rd126, %rd1, %rd125;
	ld.global.u16 	%rs13, [%rd126];
	mul.wide.s32 	%rd127, %r145, 2;
	add.s64 	%rd128, %rd1, %rd127;
	ld.global.u16 	%rs14, [%rd128];
	setp.lt.u16 	%p101, %rs13, %rs14;
	@%p101 bra 	$L__BB0_62;
	sub.s16 	%rs29, %rs13, %rs14;
	cvt.u32.u16 	%r122, %rs29;
	mul.wide.u32 	%rd129, %r122, %r122;
	add.s64 	%rd169, %rd129, %rd169;
	bra.uni 	$L__BB0_63;
$L__BB0_62:
	sub.s16 	%rs30, %rs14, %rs13;
	cvt.u32.u16 	%r123, %rs30;
	mul.wide.u32 	%rd130, %r123, %r123;
	sub.s64 	%rd169, %rd169, %rd130;
$L__BB0_63:
	add.s32 	%r146, %r146, %r3;
	add.s32 	%r145, %r145, %r3;
	max.s32 	%r124, %r146, %r145;
	setp.lt.s32 	%p102, %r124, %r4;
	@%p102 bra 	$L__BB0_60;
$L__BB0_64:
	abs.s64 	%rd131, %rd169;
	max.s64 	%rd176, %rd131, %rd176;
$L__BB0_65:
	setp.eq.s32 	%p103, %r132, 1;
	@%p103 bra 	$L__BB0_74;
	ld.local.u32 	%r125, [%rd5+32];
	add.s32 	%r58, %r125, %r1;
	ld.local.u32 	%r126, [%rd6+32];
	add.s32 	%r59, %r126, %r79;
	setp.gt.s32 	%p104, %r58, -1;
	setp.lt.s32 	%p105, %r58, %r66;
	and.pred  	%p106, %p104, %p105;
	setp.gt.s32 	%p107, %r59, -1;
	setp.lt.s32 	%p108, %r59, %r69;
	and.pred  	%p109, %p107, %p108;
	and.pred  	%p111, %p106, %p109;
	not.pred 	%p112, %p111;
	@%p112 bra 	$L__BB0_74;
	mad.lo.s32 	%r147, %r59, %r66, %r58;
	max.s32 	%r127, %r148, %r147;
	setp.ge.s32 	%p113, %r127, %r4;
	mov.b64 	%rd173, 0;
	@%p113 bra 	$L__BB0_73;
	mov.b64 	%rd173, 0;
$L__BB0_69:
	mul.wide.s32 	%rd134, %r148, 2;
	add.s64 	%rd135, %rd1, %rd134;
	ld.global.u16 	%rs15, [%rd135];
	mul.wide.s32 	%rd136, %r147, 2;
	add.s64 	%rd137, %rd1, %rd136;
	ld.global.u16 	%rs16, [%rd137];
	setp.lt.u16 	%p114, %rs15, %rs16;
	@%p114 bra 	$L__BB0_71;
	sub.s16 	%rs31, %rs15, %rs16;
	cvt.u32.u16 	%r128, %rs31;
	mul.wide.u32 	%rd138, %r128, %r128;
	add.s64 	%rd173, %rd138, %rd173;
	bra.uni 	$L__BB0_72;
$L__BB0_71:
	sub.s16 	%rs32, %rs16, %rs15;
	cvt.u32.u16 	%r129, %rs32;
	mul.wide.u32 	%rd139, %r129, %r129;
	sub.s64 	%rd173, %rd173, %rd139;
$L__BB0_72:
	add.s32 	%r148, %r148, %r3;
	add.s32 	%r147, %r147, %r3;
	max.s32 	%r130, %r148, %r147;
	setp.lt.s32 	%p115, %r130, %r4;
	@%p115 bra 	$L__BB0_69;
$L__BB0_73:
	abs.s64 	%rd140, %rd173;
	max.s64 	%rd176, %rd140, %rd176;
$L__BB0_74:
	add.s32 	%r132, %r132, 1;
	setp.ne.s32 	%p116, %r132, 8;
	@%p116 bra 	$L__BB0_2;
	mad.lo.s32 	%r131, %r79, %r66, %r1;
	cvta.to.global.u64 	%rd141, %rd63;
	mul.wide.s32 	%rd142, %r131, 8;
	add.s64 	%rd143, %rd141, %rd142;
	st.global.u64 	[%rd143], %rd176;
$L__BB0_76:
	ret;

}


// ===== COMPILED SASS (sm_100) =====

	.target	sm_100

	.elftype	@"ET_EXEC"


//--------------------- .note.nv.tkinfo           --------------------------
	.section	.note.nv.tkinfo,"",@"SHT_NOTE"
	.sectionflags	@"SHF_NOTE_NV_TKINFO"
	.tkinfo
        /*0018*/ 	.word	0x00000002
        /*0030*/ 	.string	""
        /*0030*/ 	.string	"ptxas"
        /*0030*/ 	.string	"Cuda compilation tools, release 13.0, V13.0.88"
        /*0030*/ 	.string	"Build cuda_13.0.r13.0/compiler.36424714_0"
        /*0030*/ 	.string	"-arch sm_100 -m 64 "



//--------------------- .note.nv.cuinfo           --------------------------
	.section	.note.nv.cuinfo,"",@"SHT_NOTE"
	.sectionflags	@"SHF_NOTE_NV_CUINFO"
        /*0018*/ 	.short	0x0002
        /*001a*/ 	.short	0x0064
        /*001c*/ 	.short	0x0082
	.zero		2


//--------------------- .nv.info                  --------------------------
	.section	.nv.info,"",@"SHT_CUDA_INFO"
	.align	4


	//----- nvinfo : EIATTR_REGCOUNT
	.align		4
        /*0000*/ 	.byte	0x04, 0x2f
        /*0002*/ 	.short	(.L_1 - .L_0)
	.align		4
.L_0:
        /*0004*/ 	.word	index@(_Z23gm_morph_area_sq_kerneliiiPtPx)
        /*0008*/ 	.word	0x0000001c


	//----- nvinfo : EIATTR_FRAME_SIZE
	.align		4
.L_1:
        /*000c*/ 	.byte	0x04, 0x11
        /*000e*/ 	.short	(.L_3 - .L_2)
	.align		4
.L_2:
        /*0010*/ 	.word	index@(_Z23gm_morph_area_sq_kerneliiiPtPx)
        /*0014*/ 	.word	0x00000000


	//----- nvinfo : EIATTR_MIN_STACK_SIZE
	.align		4
.L_3:
        /*0018*/ 	.byte	0x04, 0x12
        /*001a*/ 	.short	(.L_5 - .L_4)
	.align		4
.L_4:
        /*001c*/ 	.word	index@(_Z23gm_morph_area_sq_kerneliiiPtPx)
        /*0020*/ 	.word	0x00000000
.L_5:


//--------------------- .nv.compat                --------------------------
	.section	.nv.compat,"",@"SHT_CUDA_COMPAT_INFO"
	.align	4
        /*0000*/ 	.byte	0x02, 0x09, 0x00, 0x00, 0x02, 0x02, 0x01, 0x00, 0x02, 0x05, 0x05, 0x00, 0x03, 0x07, 0x01, 0x01
        /*0010*/ 	.byte	0x02, 0x03, 0x00, 0x00, 0x02, 0x06, 0x01, 0x00, 0x04, 0x0b, 0x08, 0x00, 0x09, 0x00, 0x00, 0x00
        /*0020*/ 	.byte	0x00, 0x00, 0x00, 0x00


//--------------------- .nv.info._Z23gm_morph_area_sq_kerneliiiPtPx --------------------------
	.section	.nv.info._Z23gm_morph_area_sq_kerneliiiPtPx,"",@"SHT_CUDA_INFO"
	.sectionflags	@""
	.align	4


	//----- nvinfo : EIATTR_CUDA_API_VERSION
	.align		4
        /*0000*/ 	.byte	0x04, 0x37
        /*0002*/ 	.short	(.L_7 - .L_6)
.L_6:
        /*0004*/ 	.word	0x00000082


	//----- nvinfo : EIATTR_KPARAM_INFO
	.align		4
.L_7:
        /*0008*/ 	.byte	0x04, 0x17
        /*000a*/ 	.short	(.L_9 - .L_8)
.L_8:
        /*000c*/ 	.word	0x00000000
        /*0010*/ 	.short	0x0004
        /*0012*/ 	.short	0x0018
        /*0014*/ 	.byte	0x00, 0xf5, 0x21, 0x00


	//----- nvinfo : EIATTR_KPARAM_INFO
	.align		4
.L_9:
        /*0018*/ 	.byte	0x04, 0x17
        /*001a*/ 	.short	(.L_11 - .L_10)
.L_10:
        /*001c*/ 	.word	0x00000000
        /*0020*/ 	.short	0x0003
        /*0022*/ 	.short	0x0010
        /*0024*/ 	.byte	0x00, 0xf5, 0x21, 0x00


	//----- nvinfo : EIATTR_KPARAM_INFO
	.align		4
.L_11:
        /*0028*/ 	.byte	0x04, 0x17
        /*002a*/ 	.short	(.L_13 - .L_12)
.L_12:
        /*002c*/ 	.word	0x00000000
        /*0030*/ 	.short	0x0002
        /*0032*/ 	.short	0x0008
        /*0034*/ 	.byte	0x00, 0xf0, 0x11, 0x00


	//----- nvinfo : EIATTR_KPARAM_INFO
	.align		4
.L_13:
        /*0038*/ 	.byte	0x04, 0x17
        /*003a*/ 	.short	(.L_15 - .L_14)
.L_14:
        /*003c*/ 	.word	0x00000000
        /*0040*/ 	.short	0x0001
        /*0042*/ 	.short	0x0004
        /*0044*/ 	.byte	0x00, 0xf0, 0x11, 0x00


	//----- nvinfo : EIATTR_KPARAM_INFO
	.align		4
.L_15:
        /*0048*/ 	.byte	0x04, 0x17
        /*004a*/ 	.short	(.L_17 - .L_16)
.L_16:
        /*004c*/ 	.word	0x00000000
        /*0050*/ 	.short	0x0000
        /*0052*/ 	.short	0x0000
        /*0054*/ 	.byte	0x00, 0xf0, 0x11, 0x00


	//----- nvinfo : EIATTR_SPARSE_MMA_MASK
	.align		4
.L_17:
        /*0058*/ 	.byte	0x03, 0x50
        /*005a*/ 	.short	0x0000


	//----- nvinfo : EIATTR_MAXREG_COUNT
	.align		4
        /*005c*/ 	.byte	0x03, 0x1b
        /*005e*/ 	.short	0x00ff


	//----- nvinfo : EIATTR_MERCURY_ISA_VERSION
	.align		4
        /*0060*/ 	.byte	0x03, 0x5f
        /*0062*/ 	.short	0x0101


	//----- nvinfo : EIATTR_VRC_CTA_INIT_COUNT
	.align		4
        /*0064*/ 	.byte	0x02, 0x4a
	.zero		1
	.zero		1


	//----- nvinfo : EIATTR_EXIT_INSTR_OFFSETS
	.align		4
        /*0068*/ 	.byte	0x04, 0x1c
        /*006a*/ 	.short	(.L_19 - .L_18)


	//   ....[0]....
.L_18:
        /*006c*/ 	.word	0x000000c0


	//   ....[1]....
        /*0070*/ 	.word	0x00004660


	//----- nvinfo : EIATTR_CRS_STACK_SIZE
	.align		4
.L_19:
        /*0074*/ 	.byte	0x04, 0x1e
        /*0076*/ 	.short	(.L_21 - .L_20)
.L_20:
        /*0078*/ 	.word	0x00000000


	//----- nvinfo : EIATTR_CBANK_PARAM_SIZE
	.align		4
.L_21:
        /*007c*/ 	.byte	0x03, 0x19
        /*007e*/ 	.short	0x0020


	//----- nvinfo : EIATTR_PARAM_CBANK
	.align		4
        /*0080*/ 	.byte	0x04, 0x0a
        /*0082*/ 	.short	(.L_23 - .L_22)
	.align		4
.L_22:
        /*0084*/ 	.word	index@(.nv.constant0._Z23gm_morph_area_sq_kerneliiiPtPx)
        /*0088*/ 	.short	0x0380
        /*008a*/ 	.short	0x0020


	//----- nvinfo : EIATTR_SW_WAR
	.align		4
.L_23:
        /*008c*/ 	.byte	0x04, 0x36
        /*008e*/ 	.short	(.L_25 - .L_24)
.L_24:
        /*0090*/ 	.word	0x00000008
.L_25:


//--------------------- .nv.callgraph             --------------------------
	.section	.nv.callgraph,"",@"SHT_CUDA_CALLGRAPH"
	.align	4
	.sectionentsize	8
	.align		4
        /*0000*/ 	.word	0x00000000
	.align		4
        /*0004*/ 	.word	0xffffffff
	.align		4
        /*0008*/ 	.word	0x00000000
	.align		4
        /*000c*/ 	.word	0xfffffffe
	.align		4
        /*0010*/ 	.word	0x00000000
	.align		4
        /*0014*/ 	.word	0xfffffffd
	.align		4
        /*0018*/ 	.word	0x00000000
	.align		4
        /*001c*/ 	.word	0xfffffffc


//--------------------- .text._Z23gm_morph_area_sq_kerneliiiPtPx --------------------------
	.section	.text._Z23gm_morph_area_sq_kerneliiiPtPx,"ax",@progbits
	.align	128
        .global         _Z23gm_morph_area_sq_kerneliiiPtPx
        .type           _Z23gm_morph_area_sq_kerneliiiPtPx,@function
        .size           _Z23gm_morph_area_sq_kerneliiiPtPx,(.L_x_42 - _Z23gm_morph_area_sq_kerneliiiPtPx)
        .other          _Z23gm_morph_area_sq_kerneliiiPtPx,@"STO_CUDA_ENTRY STV_DEFAULT"
_Z23gm_morph_area_sq_kerneliiiPtPx:
.text._Z23gm_morph_area_sq_kerneliiiPtPx:
[----:B------:R-:W-:Y:S01]  /*0000*/  LDC R1, c[0x0][0x37c] ;  /* 0x0000df00ff017b82 */ /* 0x000fe20000000800 */
[----:B------:R-:W0:Y:S07]  /*0010*/  S2R R0, SR_TID.Y ;  /* 0x0000000000007919 */ /* 0x000e2e0000002200 */
[----:B------:R-:W1:Y:S01]  /*0020*/  LDC R2, c[0x0][0x360] ;  /* 0x0000d800ff027b82 */ /* 0x000e620000000800 */
[----:B------:R-:W2:Y:S01]  /*0030*/  LDCU.64 UR6, c[0x0][0x380] ;  /* 0x00007000ff0677ac */ /* 0x000ea20008000a00 */
[----:B------:R-:W1:Y:S06]  /*0040*/  S2R R3, SR_TID.X ;  /* 0x0000000000037919 */ /* 0x000e6c0000002100 */
[----:B------:R-:W0:Y:S08]  /*0050*/  S2UR UR5, SR_CTAID.Y ;  /* 0x00000000000579c3 */ /* 0x000e300000002600 */
[----:B------:R-:W0:Y:S08]  /*0060*/  LDC R5, c[0x0][0x364] ;  /* 0x0000d900ff057b82 */ /* 0x000e300000000800 */
[----:B------:R-:W1:Y:S01]  /*0070*/  S2UR UR4, SR_CTAID.X ;  /* 0x00000000000479c3 */ /* 0x000e620000002500 */
[----:B0-----:R-:W-:-:S05]  /*0080*/  IMAD R0, R5, UR5, R0 ;  /* 0x0000000505007c24 */ /* 0x001fca000f8e0200 */
[----:B--2---:R-:W-:Y:S01]  /*0090*/  ISETP.GE.AND P0, PT, R0, UR7, PT ;  /* 0x0000000700007c0c */ /* 0x004fe2000bf06270 */
[----:B-1----:R-:W-:-:S05]  /*00a0*/  IMAD R3, R2, UR4, R3 ;  /* 0x0000000402037c24 */ /* 0x002fca000f8e0203 */
[----:B------:R-:W-:-:S13]  /*00b0*/  ISETP.GE.OR P0, PT, R3, UR6, P0 ;  /* 0x0000000603007c0c */ /* 0x000fda0008706670 */
[----:B------:R-:W-:Y:S05]  /*00c0*/  @P0 EXIT ;  /* 0x000000000000094d */ /* 0x000fea0003800000 */
[----:B------:R-:W-:Y:S01]  /*00d0*/  IMAD.MOV.U32 R2, RZ, RZ, RZ ;  /* 0x000000ffff027224 */ /* 0x000fe200078e00ff */
[----:B------:R-:W0:Y:S01]  /*00e0*/  LDCU.64 UR4, c[0x0][0x358] ;  /* 0x00006b00ff0477ac */ /* 0x000e220008000a00 */
[----:B------:R-:W-:Y:S02]  /*00f0*/  IMAD.MOV.U32 R5, RZ, RZ, RZ ;  /* 0x000000ffff057224 */ /* 0x000fe400078e00ff */
[----:B------:R-:W-:-:S07]  /*0100*/  IMAD.MOV.U32 R14, RZ, RZ, RZ ;  /* 0x000000ffff0e7224 */ /* 0x000fce00078e00ff */
.L_x_40:
[C---:B------:R-:W-:Y:S01]  /*0110*/  IMAD.SHL.U32 R8, R14.reuse, 0x4, RZ ;  /* 0x000000040e087824 */ /* 0x040fe200078e00ff */
[----:B------:R-:W1:Y:S01]  /*0120*/  LDCU.64 UR6, c[0x0][0x380] ;  /* 0x00007000ff0677ac */ /* 0x000e620008000a00 */
[----:B------:R-:W-:Y:S01]  /*0130*/  IMAD.SHL.U32 R10, R14, 0x4, RZ ;  /* 0x000000040e0a7824 */ /* 0x000fe200078e00ff */
[----:B------:R-:W-:Y:S02]  /*0140*/  BSSY.RECONVERGENT B0, `(.L_x_0) ;  /* 0x0000448000007945 */ /* 0x000fe40003800200 */
[C---:B------:R-:W-:Y:S02]  /*0150*/  ISETP.EQ.AND P2, PT, R8.reuse, RZ, PT ;  /* 0x000000ff0800720c */ /* 0x040fe40003f42270 */
[C---:B------:R-:W-:Y:S02]  /*0160*/  ISETP.EQ.AND P3, PT, R8.reuse, 0x4, PT ;  /* 0x000000040800780c */ /* 0x040fe40003f62270 */
[----:B------:R-:W-:Y:S02]  /*0170*/  ISETP.EQ.AND P0, PT, R8, 0x8, PT ;  /* 0x000000080800780c */ /* 0x000fe40003f02270 */
[----:B------:R-:W-:-:S02]  /*0180*/  P2R R4, PR, RZ, 0x4 ;  /* 0x00000004ff047803 */ /* 0x000fc40000000000 */
[C---:B------:R-:W-:Y:S02]  /*0190*/  ISETP.EQ.AND P1, PT, R8.reuse, 0xc, PT ;  /* 0x0000000c0800780c */ /* 0x040fe40003f22270 */
[----:B------:R-:W-:Y:S02]  /*01a0*/  P2R R6, PR, RZ, 0x8 ;  /* 0x00000008ff067803 */ /* 0x000fe40000000000 */
[C---:B------:R-:W-:Y:S01]  /*01b0*/  ISETP.EQ.AND P4, PT, R8.reuse, 0x18, PT ;  /* 0x000000180800780c */ /* 0x040fe20003f82270 */
[----:B------:R-:W-:Y:S01]  /*01c0*/  @P2 IMAD.MOV.U32 R4, RZ, RZ, -0x1 ;  /* 0xffffffffff042424 */ /* 0x000fe200078e00ff */
[C---:B------:R-:W-:Y:S01]  /*01d0*/  ISETP.EQ.AND P2, PT, R8.reuse, 0x10, PT ;  /* 0x000000100800780c */ /* 0x040fe20003f42270 */
[----:B------:R-:W-:Y:S01]  /*01e0*/  @P3 IMAD.MOV.U32 R4, RZ, RZ, RZ ;  /* 0x000000ffff043224 */ /* 0x000fe200078e00ff */
[C---:B------:R-:W-:Y:S01]  /*01f0*/  ISETP.EQ.AND P3, PT, R8.reuse, 0x14, PT ;  /* 0x000000140800780c */ /* 0x040fe20003f62270 */
[----:B------:R-:W-:Y:S01]  /*0200*/  @P0 IMAD.MOV.U32 R4, RZ, RZ, 0x1 ;  /* 0x00000001ff040424 */ /* 0x000fe200078e00ff */
[----:B------:R-:W-:-:S02]  /*0210*/  ISETP.EQ.AND P5, PT, R8, 0x1c, PT ;  /* 0x0000001c0800780c */ /* 0x000fc40003fa2270 */
[----:B------:R-:W-:Y:S01]  /*0220*/  P2R R9, PR, RZ, 0x1 ;  /* 0x00000001ff097803 */ /* 0x000fe20000000000 */
[----:B------:R-:W-:Y:S01]  /*0230*/  @P1 IMAD.MOV.U32 R4, RZ, RZ, -0x1 ;  /* 0xffffffffff041424 */ /* 0x000fe200078e00ff */
[C---:B------:R-:W-:Y:S02]  /*0240*/  ISETP.EQ.AND P6, PT, R8.reuse, 0x20, PT ;  /* 0x000000200800780c */ /* 0x040fe40003fc2270 */
[----:B------:R-:W-:Y:S02]  /*0250*/  ISETP.EQ.AND P0, PT, R8, 0x24, PT ;  /* 0x000000240800780c */ /* 0x000fe40003f02270 */
[----:B------:R-:W-:Y:S01]  /*0260*/  P2R R7, PR, RZ, 0x40 ;  /* 0x00000040ff077803 */ /* 0x000fe20000000000 */
[----:B------:R-:W-:Y:S01]  /*0270*/  @P2 IMAD.MOV.U32 R4, RZ, RZ, RZ ;  /* 0x000000ffff042224 */ /* 0x000fe200078e00ff */
[----:B------:R-:W-:Y:S01]  /*0280*/  P2R R7, PR, RZ, 0x1 ;  /* 0x00000001ff077803 */ /* 0x000fe20000000000 */
[----:B------:R-:W-:Y:S01]  /*0290*/  @P3 IMAD.MOV.U32 R4, RZ, RZ, 0x1 ;  /* 0x00000001ff043424 */ /* 0x000fe200078e00ff */
[----:B------:R-:W-:Y:S01]  /*02a0*/  P2R R6, PR, RZ, 0x2 ;  /* 0x00000002ff067803 */ /* 0x000fe20000000000 */
[----:B------:R-:W-:Y:S01]  /*02b0*/  @P4 IMAD.MOV.U32 R4, RZ, RZ, -0x1 ;  /* 0xffffffffff044424 */ /* 0x000fe200078e00ff */
[----:B------:R-:W-:Y:S01]  /*02c0*/  ISETP.EQ.AND P1, PT, R10, -0x4, PT ;  /* 0xfffffffc0a00780c */ /* 0x000fe20003f22270 */
[----:B------:R-:W-:-:S02]  /*02d0*/  @P5 IMAD.MOV.U32 R4, RZ, RZ, RZ ;  /* 0x000000ffff045224 */ /* 0x000fc400078e00ff */
[----:B------:R-:W-:Y:S01]  /*02e0*/  @P6 IMAD.MOV.U32 R4, RZ, RZ, 0x1 ;  /* 0x00000001ff046424 */ /* 0x000fe200078e00ff */
[C---:B------:R-:W-:Y:S01]  /*02f0*/  ISETP.EQ.AND P6, PT, R8.reuse, 0x44, PT ;  /* 0x000000440800780c */ /* 0x040fe20003fc2270 */
[----:B------:R-:W-:Y:S01]  /*0300*/  @P0 IMAD.MOV.U32 R4, RZ, RZ, -0x1 ;  /* 0xffffffffff040424 */ /* 0x000fe200078e00ff */
[----:B------:R-:W-:-:S04]  /*0310*/  ISETP.EQ.AND P0, PT, R8, 0x28, PT ;  /* 0x000000280800780c */ /* 0x000fc80003f02270 */
[----:B------:R-:W-:-:S09]  /*0320*/  P2R R7, PR, RZ, 0x1 ;  /* 0x00000001ff077803 */ /* 0x000fd20000000000 */
[----:B------:R-:W-:Y:S01]  /*0330*/  @P0 IMAD.MOV.U32 R4, RZ, RZ, -0x1 ;  /* 0xffffffffff040424 */ /* 0x000fe200078e00ff */
[----:B------:R-:W-:-:S04]  /*0340*/  ISETP.EQ.AND P0, PT, R8, 0x2c, PT ;  /* 0x0000002c0800780c */ /* 0x000fc80003f02270 */
[----:B------:R-:W-:-:S09]  /*0350*/  P2R R7, PR, RZ, 0x1 ;  /* 0x00000001ff077803 */ /* 0x000fd20000000000 */
[----:B------:R-:W-:Y:S01]  /*0360*/  @P0 IMAD.MOV.U32 R4, RZ, RZ, -0x1 ;  /* 0xffffffffff040424 */ /* 0x000fe200078e00ff */
[----:B------:R-:W-:-:S04]  /*0370*/  ISETP.EQ.AND P0, PT, R8, 0x30, PT ;  /* 0x000000300800780c */ /* 0x000fc80003f02270 */
[----:B------:R-:W-:-:S09]  /*0380*/  P2R R7, PR, RZ, 0x1 ;  /* 0x00000001ff077803 */ /* 0x000fd20000000000 */
[----:B------:R-:W-:Y:S01]  /*0390*/  @P0 IMAD.MOV.U32 R4, RZ, RZ, RZ ;  /* 0x000000ffff040224 */ /* 0x000fe200078e00ff */
        /* <DEDUP_REMOVED lines=8> */
[----:B------:R-:W-:Y:S01]  /*0420*/  @P0 IMAD.MOV.U32 R4, RZ, RZ, 0x1 ;  /* 0x00000001ff040424 */ /* 0x000fe200078e00ff */
[----:B------:R-:W-:-:S04]  /*0430*/  ISETP.EQ.AND P0, PT, R8, 0x40, PT ;  /* 0x000000400800780c */ /* 0x000fc80003f02270 */
[----:B------:R-:W-:-:S09]  /*0440*/  P2R R7, PR, RZ, 0x1 ;  /* 0x00000001ff077803 */ /* 0x000fd20000000000 */
[----:B------:R-:W-:Y:S01]  /*0450*/  @P0 IMAD.MOV.U32 R4, RZ, RZ, 0x1 ;  /* 0x00000001ff040424 */ /* 0x000fe200078e00ff */
[C---:B------:R-:W-:Y:S01]  /*0460*/  ISETP.EQ.AND P0, PT, R8.reuse, -0x24, PT ;  /* 0xffffffdc0800780c */ /* 0x040fe20003f02270 */
[----:B------:R-:W-:Y:S01]  /*0470*/  @P6 IMAD.MOV.U32 R4, RZ, RZ, 0x1 ;  /* 0x00000001ff046424 */ /* 0x000fe200078e00ff */
[----:B------:R-:W-:Y:S02]  /*0480*/  ISETP.EQ.AND P6, PT, R8, 0x4, PT ;  /* 0x000000040800780c */ /* 0x000fe40003fc2270 */
[----:B------:R-:W-:-:S09]  /*0490*/  P2R R7, PR, RZ, 0x1 ;  /* 0x00000001ff077803 */ /* 0x000fd20000000000 */
[----:B------:R-:W-:Y:S01]  /*04a0*/  @P0 IMAD.MOV.U32 R7, RZ, RZ, -0x1 ;  /* 0xffffffffff070424 */ /* 0x000fe200078e00ff */
[----:B------:R-:W-:-:S04]  /*04b0*/  ISETP.EQ.AND P0, PT, R8, -0x20, PT ;  /* 0xffffffe00800780c */ /* 0x000fc80003f02270 */
[----:B------:R-:W-:-:S09]  /*04c0*/  P2R R11, PR, RZ, 0x1 ;  /* 0x00000001ff0b7803 */ /* 0x000fd20000000000 */
[----:B------:R-:W-:Y:S01]  /*04d0*/  @P0 IMAD.MOV.U32 R7, RZ, RZ, RZ ;  /* 0x000000ffff070224 */ /* 0x000fe200078e00ff */
[----:B------:R-:W-:-:S04]  /*04e0*/  ISETP.EQ.AND P0, PT, R10, -0x1c, PT ;  /* 0xffffffe40a00780c */ /* 0x000fc80003f02270 */
[----:B------:R-:W-:-:S09]  /*04f0*/  P2R R11, PR, RZ, 0x1 ;  /* 0x00000001ff0b7803 */ /* 0x000fd20000000000 */
[----:B------:R-:W-:Y:S01]  /*0500*/  @P0 IMAD.MOV.U32 R7, RZ, RZ, 0x1 ;  /* 0x00000001ff070424 */ /* 0x000fe200078e00ff */
[----:B------:R-:W-:-:S04]  /*0510*/  ISETP.EQ.AND P0, PT, R10, -0x18, PT ;  /* 0xffffffe80a00780c */ /* 0x000fc80003f02270 */
[----:B------:R-:W-:-:S09]  /*0520*/  P2R R11, PR, RZ, 0x1 ;  /* 0x00000001ff0b7803 */ /* 0x000fd20000000000 */
[----:B------:R-:W-:Y:S01]  /*0530*/  @P0 IMAD.MOV.U32 R7, RZ, RZ, -0x1 ;  /* 0xffffffffff070424 */ /* 0x000fe200078e00ff */
[----:B------:R-:W-:-:S04]  /*0540*/  ISETP.EQ.AND P0, PT, R10, -0x14, PT ;  /* 0xffffffec0a00780c */ /* 0x000fc80003f02270 */
[----:B------:R-:W-:-:S09]  /*0550*/  P2R R11, PR, RZ, 0x1 ;  /* 0x00000001ff0b7803 */ /* 0x000fd20000000000 */
[----:B------:R-:W-:Y:S01]  /*0560*/  @P0 IMAD.MOV.U32 R7, RZ, RZ, RZ ;  /* 0x000000ffff070224 */ /* 0x000fe200078e00ff */
[----:B------:R-:W-:-:S04]  /*0570*/  ISETP.EQ.AND P0, PT, R10, -0x10, PT ;  /* 0xfffffff00a00780c */ /* 0x000fc80003f02270 */
[----:B------:R-:W-:-:S09]  /*0580*/  P2R R11, PR, RZ, 0x1 ;  /* 0x00000001ff0b7803 */ /* 0x000fd20000000000 */
[----:B------:R-:W-:Y:S02]  /*0590*/  @P0 MOV R7, 0x1 ;  /* 0x0000000100070802 */ /* 0x000fe40000000f00 */
[----:B------:R-:W-:-:S04]  /*05a0*/  ISETP.EQ.AND P0, PT, R10, -0xc, PT ;  /* 0xfffffff40a00780c */ /* 0x000fc80003f02270 */
[----:B------:R-:W-:-:S09]  /*05b0*/  P2R R11, PR, RZ, 0x1 ;  /* 0x00000001ff0b7803 */ /* 0x000fd20000000000 */
[----:B------:R-:W-:Y:S01]  /*05c0*/  @P0 IMAD.MOV.U32 R7, RZ, RZ, -0x1 ;  /* 0xffffffffff070424 */ /* 0x000fe200078e00ff */
[----:B------:R-:W-:-:S04]  /*05d0*/  ISETP.EQ.AND P0, PT, R10, -0x8, PT ;  /* 0xfffffff80a00780c */ /* 0x000fc80003f02270 */
[----:B------:R-:W-:Y:S02]  /*05e0*/  P2R R11, PR, RZ, 0x1 ;  /* 0x00000001ff0b7803 */ /* 0x000fe40000000000 */
[----:B------:R-:W-:-:S07]  /*05f0*/  P2R R11, PR, RZ, 0x2 ;  /* 0x00000002ff0b7803 */ /* 0x000fce0000000000 */
[----:B------:R-:W-:Y:S01]  /*0600*/  @P0 IMAD.MOV.U32 R7, RZ, RZ, RZ ;  /* 0x000000ffff070224 */ /* 0x000fe200078e00ff */
[----:B------:R-:W-:Y:S01]  /*0610*/  ISETP.EQ.AND P0, PT, R8, RZ, PT ;  /* 0x000000ff0800720c */ /* 0x000fe20003f02270 */
[----:B------:R-:W-:Y:S01]  /*0620*/  @P1 IMAD.MOV.U32 R7, RZ, RZ, 0x1 ;  /* 0x00000001ff071424 */ /* 0x000fe200078e00ff */
[----:B------:R-:W-:Y:S01]  /*0630*/  ISETP.NE.AND P1, PT, R6, RZ, PT ;  /* 0x000000ff0600720c */ /* 0x000fe20003f25270 */
[----:B------:R-:W-:-:S10]  /*0640*/  IMAD.IADD R6, R3, 0x1, R4 ;  /* 0x0000000103067824 */ /* 0x000fd400078e0204 */
[----:B------:R-:W-:Y:S01]  /*0650*/  @P0 IMAD.MOV.U32 R7, RZ, RZ, -0x1 ;  /* 0xffffffffff070424 */ /* 0x000fe200078e00ff */
[----:B------:R-:W-:Y:S01]  /*0660*/  ISETP.NE.AND P0, PT, R9, RZ, PT ;  /* 0x000000ff0900720c */ /* 0x000fe20003f05270 */
[----:B------:R-:W-:Y:S01]  /*0670*/  @P6 IMAD.MOV.U32 R7, RZ, RZ, -0x1 ;  /* 0xffffffffff076424 */ /* 0x000fe200078e00ff */
[----:B------:R-:W-:Y:S02]  /*0680*/  ISETP.EQ.AND P6, PT, R8, 0x20, PT ;  /* 0x000000200800780c */ /* 0x000fe40003fc2270 */
[----:B------:R-:W-:-:S09]  /*0690*/  P2R R11, PR, RZ, 0x1 ;  /* 0x00000001ff0b7803 */ /* 0x000fd20000000000 */
[----:B------:R-:W-:Y:S02]  /*06a0*/  @P0 IMAD.MOV.U32 R7, RZ, RZ, -0x1 ;  /* 0xffffffffff070424 */ /* 0x000fe400078e00ff */
[----:B------:R-:W-:Y:S02]  /*06b0*/  @P1 IMAD.MOV.U32 R7, RZ, RZ, RZ ;  /* 0x000000ffff071224 */ /* 0x000fe400078e00ff */
[----:B------:R-:W-:Y:S02]  /*06c0*/  @P2 IMAD.MOV.U32 R7, RZ, RZ, RZ ;  /* 0x000000ffff072224 */ /* 0x000fe400078e00ff */
[----:B------:R-:W-:Y:S02]  /*06d0*/  @P3 IMAD.MOV.U32 R7, RZ, RZ, RZ ;  /* 0x000000ffff073224 */ /* 0x000fe400078e00ff */
[----:B------:R-:W-:Y:S02]  /*06e0*/  @P4 IMAD.MOV.U32 R7, RZ, RZ, 0x1 ;  /* 0x00000001ff074424 */ /* 0x000fe400078e00ff */
[----:B------:R-:W-:-:S02]  /*06f0*/  @P5 IMAD.MOV.U32 R7, RZ, RZ, 0x1 ;  /* 0x00000001ff075424 */ /* 0x000fc400078e00ff */
[----:B------:R-:W-:Y:S01]  /*0700*/  @P6 IMAD.MOV.U32 R7, RZ, RZ, 0x1 ;  /* 0x00000001ff076424 */ /* 0x000fe200078e00ff */
[----:B-1----:R-:W-:-:S03]  /*0710*/  ISETP.GE.AND P6, PT, R6, UR6, PT ;  /* 0x0000000606007c0c */ /* 0x002fc6000bfc6270 */
[----:B------:R-:W-:Y:S01]  /*0720*/  IMAD.IADD R9, R0, 0x1, R7 ;  /* 0x0000000100097824 */ /* 0x000fe200078e0207 */
[----:B------:R-:W-:-:S04]  /*0730*/  ISETP.GT.AND P0, PT, R6, -0x1, !P6 ;  /* 0xffffffff0600780c */ /* 0x000fc80007704270 */
[----:B------:R-:W-:-:S04]  /*0740*/  ISETP.GE.AND P6, PT, R9, UR7, PT ;  /* 0x0000000709007c0c */ /* 0x000fc8000bfc6270 */
[----:B------:R-:W-:-:S04]  /*0750*/  ISETP.GT.AND P6, PT, R9, -0x1, !P6 ;  /* 0xffffffff0900780c */ /* 0x000fc800077c4270 */
[----:B------:R-:W-:Y:S02]  /*0760*/  PLOP3.LUT P6, PT, P0, P6, PT, 0x80, 0x8 ;  /* 0x000000000008781c */ /* 0x000fe400007cd070 */
[----:B------:R-:W-:-:S11]  /*0770*/  ISETP.NE.AND P0, PT, R11, RZ, PT ;  /* 0x000000ff0b00720c */ /* 0x000fd60003f05270 */
[----:B------:R-:W-:Y:S05]  /*0780*/  @!P6 BRA `(.L_x_1) ;  /* 0x0000003c008ce947 */ /* 0x000fea0003800000 */
[----:B------:R-:W-:Y:S01]  /*0790*/  IMAD.SHL.U32 R7, R14, 0x4, RZ ;  /* 0x000000040e077824 */ /* 0x000fe200078e00ff */
[----:B------:R-:W-:Y:S01]  /*07a0*/  P2R R12, PR, RZ, 0x20 ;  /* 0x00000020ff0c7803 */ /* 0x000fe20000000000 */
[----:B------:R-:W1:Y:S01]  /*07b0*/  LDCU UR8, c[0x0][0x388] ;  /* 0x00007100ff0877ac */ /* 0x000e620008000800 */
[----:B------:R-:W-:Y:S01]  /*07c0*/  P2R R11, PR, RZ, 0x10 ;  /* 0x00000010ff0b7803 */ /* 0x000fe20000000000 */
[----:B------:R-:W-:Y:S01]  /*07d0*/  BSSY.RECONVERGENT B1, `(.L_x_2) ;  /* 0x0000081000017945 */ /* 0x000fe20003800200 */
[----:B------:R-:W-:Y:S02]  /*07e0*/  ISETP.EQ.AND P6, PT, R7, -0x28, PT ;  /* 0xffffffd80700780c */ /* 0x000fe40003fc2270 */
[C---:B------:R-:W-:Y:S02]  /*07f0*/  ISETP.EQ.AND P5, PT, R8.reuse, -0x24, PT ;  /* 0xffffffdc0800780c */ /* 0x040fe40003fa2270 */
[----:B------:R-:W-:Y:S02]  /*0800*/  P2R R4, PR, RZ, 0x8 ;  /* 0x00000008ff047803 */ /* 0x000fe40000000000 */
[----:B------:R-:W-:-:S02]  /*0810*/  ISETP.EQ.AND P4, PT, R8, -0x20, PT ;  /* 0xffffffe00800780c */ /* 0x000fc40003f82270 */
[----:B------:R-:W-:Y:S02]  /*0820*/  ISETP.EQ.AND P3, PT, R10, -0x1c, PT ;  /* 0xffffffe40a00780c */ /* 0x000fe40003f62270 */
[----:B------:R-:W-:-:S03]  /*0830*/  P2R R13, PR, RZ, 0x1 ;  /* 0x00000001ff0d7803 */ /* 0x000fc60000000000 */
[----:B------:R-:W-:Y:S01]  /*0840*/  @P6 IMAD.MOV.U32 R7, RZ, RZ, -0x1 ;  /* 0xffffffffff076424 */ /* 0x000fe200078e00ff */
[C---:B------:R-:W-:Y:S01]  /*0850*/  ISETP.EQ.AND P6, PT, R10.reuse, -0x18, PT ;  /* 0xffffffe80a00780c */ /* 0x040fe20003fc2270 */
[----:B------:R-:W-:Y:S01]  /*0860*/  @P5 IMAD.MOV.U32 R7, RZ, RZ, RZ ;  /* 0x000000ffff075224 */ /* 0x000fe200078e00ff */
[----:B------:R-:W-:-:S03]  /*0870*/  ISETP.EQ.AND P5, PT, R10, -0x14, PT ;  /* 0xffffffec0a00780c */ /* 0x000fc60003fa2270 */
[----:B------:R-:W-:Y:S01]  /*0880*/  @P4 IMAD.MOV.U32 R7, RZ, RZ, 0x1 ;  /* 0x00000001ff074424 */ /* 0x000fe200078e00ff */
[C---:B------:R-:W-:Y:S01]  /*0890*/  ISETP.EQ.AND P4, PT, R10.reuse, -0x10, PT ;  /* 0xfffffff00a00780c */ /* 0x040fe20003f82270 */
[----:B------:R-:W-:Y:S01]  /*08a0*/  @P3 IMAD.MOV.U32 R7, RZ, RZ, -0x1 ;  /* 0xffffffffff073424 */ /* 0x000fe200078e00ff */
[----:B------:R-:W-:-:S05]  /*08b0*/  ISETP.EQ.AND P3, PT, R10, -0xc, PT ;  /* 0xfffffff40a00780c */ /* 0x000fca0003f62270 */
[----:B------:R-:W-:Y:S01]  /*08c0*/  @P6 IMAD.MOV.U32 R7, RZ, RZ, RZ ;  /* 0x000000ffff076224 */ /* 0x000fe200078e00ff */
[C---:B------:R-:W-:Y:S01]  /*08d0*/  ISETP.EQ.AND P6, PT, R8.reuse, 0x4, PT ;  /* 0x000000040800780c */ /* 0x040fe20003fc2270 */
[----:B------:R-:W-:Y:S01]  /*08e0*/  @P5 IMAD.MOV.U32 R7, RZ, RZ, 0x1 ;  /* 0x00000001ff075424 */ /* 0x000fe200078e00ff */
[----:B------:R-:W-:-:S03]  /*08f0*/  ISETP.EQ.AND P5, PT, R8, RZ, PT ;  /* 0x000000ff0800720c */ /* 0x000fc60003fa2270 */
[----:B------:R-:W-:Y:S01]  /*0900*/  @P4 IMAD.MOV.U32 R7, RZ, RZ, -0x1 ;  /* 0xffffffffff074424 */ /* 0x000fe200078e00ff */
[C---:B------:R-:W-:Y:S01]  /*0910*/  ISETP.EQ.AND P4, PT, R10.reuse, -0x4, PT ;  /* 0xfffffffc0a00780c */ /* 0x040fe20003f82270 */
[----:B------:R-:W-:Y:S01]  /*0920*/  @P3 IMAD.MOV.U32 R7, RZ, RZ, RZ ;  /* 0x000000ffff073224 */ /* 0x000fe200078e00ff */
[----:B------:R-:W-:-:S13]  /*0930*/  ISETP.EQ.AND P3, PT, R10, -0x8, PT ;  /* 0xfffffff80a00780c */ /* 0x000fda0003f62270 */
[----:B------:R-:W-:Y:S01]  /*0940*/  @P3 IMAD.MOV.U32 R7, RZ, RZ, 0x1 ;  /* 0x00000001ff073424 */ /* 0x000fe200078e00ff */
[----:B------:R-:W-:Y:S01]  /*0950*/  ISETP.NE.AND P3, PT, R4, RZ, PT ;  /* 0x000000ff0400720c */ /* 0x000fe20003f65270 */
[----:B------:R-:W-:Y:S01]  /*0960*/  @P4 IMAD.MOV.U32 R4, RZ, RZ, -0x1 ;  /* 0xffffffffff044424 */ /* 0x000fe200078e00ff */
[----:B------:R-:W-:Y:S01]  /*0970*/  ISETP.NE.AND P4, PT, R11, RZ, PT ;  /* 0x000000ff0b00720c */ /* 0x000fe20003f85270 */
[----:B------:R-:W-:Y:S01]  /*0980*/  @P5 IMAD.MOV.U32 R4, RZ, RZ, RZ ;  /* 0x000000ffff045224 */ /* 0x000fe200078e00ff */
[----:B------:R-:W-:Y:S01]  /*0990*/  @P6 MOV R4, 0x1 ;  /* 0x0000000100046802 */ /* 0x000fe20000000f00 */
[----:B------:R-:W-:Y:S01]  /*09a0*/  @P0 IMAD.MOV.U32 R4, RZ, RZ, -0x1 ;  /* 0xffffffffff040424 */ /* 0x000fe200078e00ff */
[----:B------:R-:W-:Y:S01]  /*09b0*/  ISETP.NE.AND P5, PT, R12, RZ, PT ;  /* 0x000000ff0c00720c */ /* 0x000fe20003fa5270 */
[----:B------:R-:W-:Y:S01]  /*09c0*/  @P1 IMAD.MOV.U32 R4, RZ, RZ, RZ ;  /* 0x000000ffff041224 */ /* 0x000fe200078e00ff */
[----:B------:R-:W-:Y:S01]  /*09d0*/  P2R R12, PR, RZ, 0x40 ;  /* 0x00000040ff0c7803 */ /* 0x000fe20000000000 */
[----:B------:R-:W-:Y:S01]  /*09e0*/  @P2 IMAD.MOV.U32 R4, RZ, RZ, 0x1 ;  /* 0x00000001ff042424 */ /* 0x000fe200078e00ff */
[----:B------:R-:W-:-:S02]  /*09f0*/  ISETP.EQ.AND P0, PT, R8, 0x20, PT ;  /* 0x000000200800780c */ /* 0x000fc40003f02270 */
[----:B------:R-:W-:Y:S01]  /*0a00*/  ISETP.EQ.AND P6, PT, R10, -0x4, PT ;  /* 0xfffffffc0a00780c */ /* 0x000fe20003fc2270 */
[----:B------:R-:W-:Y:S01]  /*0a10*/  @P3 IMAD.MOV.U32 R4, RZ, RZ, -0x1 ;  /* 0xffffffffff043424 */ /* 0x000fe200078e00ff */
[----:B------:R-:W-:Y:S01]  /*0a20*/  P2R R11, PR, RZ, 0x2 ;  /* 0x00000002ff0b7803 */ /* 0x000fe20000000000 */
[----:B------:R-:W-:Y:S01]  /*0a30*/  @P4 IMAD.MOV.U32 R4, RZ, RZ, RZ ;  /* 0x000000ffff044224 */ /* 0x000fe200078e00ff */
[----:B------:R-:W-:-:S03]  /*0a40*/  ISETP.EQ.AND P1, PT, R8, 0x24, PT ;  /* 0x000000240800780c */ /* 0x000fc60003f22270 */
[----:B------:R-:W-:-:S04]  /*0a50*/  @P5 IMAD.MOV.U32 R4, RZ, RZ, 0x1 ;  /* 0x00000001ff045424 */ /* 0x000fc800078e00ff */
[----:B------:R-:W-:Y:S01]  /*0a60*/  @P0 IMAD.MOV.U32 R4, RZ, RZ, -0x1 ;  /* 0xffffffffff040424 */ /* 0x000fe200078e00ff */
[C---:B------:R-:W-:Y:S01]  /*0a70*/  ISETP.EQ.AND P0, PT, R8.reuse, RZ, PT ;  /* 0x000000ff0800720c */ /* 0x040fe20003f02270 */
[----:B------:R-:W-:Y:S01]  /*0a80*/  @P6 IMAD.MOV.U32 R7, RZ, RZ, -0x1 ;  /* 0xffffffffff076424 */ /* 0x000fe200078e00ff */
[----:B------:R-:W-:-:S03]  /*0a90*/  ISETP.EQ.AND P6, PT, R8, 0x28, PT ;  /* 0x000000280800780c */ /* 0x000fc60003fc2270 */
[----:B------:R-:W-:Y:S01]  /*0aa0*/  @P1 IMAD.MOV.U32 R4, RZ, RZ, -0x1 ;  /* 0xffffffffff041424 */ /* 0x000fe200078e00ff */
[----:B------:R-:W-:Y:S02]  /*0ab0*/  ISETP.NE.AND P1, PT, R11, RZ, PT ;  /* 0x000000ff0b00720c */ /* 0x000fe40003f25270 */
[----:B------:R-:W2:Y:S05]  /*0ac0*/  LDC.64 R10, c[0x0][0x380] ;  /* 0x0000e000ff0a7b82 */ /* 0x000eaa0000000a00 */
[----:B------:R-:W-:Y:S01]  /*0ad0*/  @P0 IMAD.MOV.U32 R7, RZ, RZ, -0x1 ;  /* 0xffffffffff070424 */ /* 0x000fe200078e00ff */
[----:B------:R-:W-:Y:S01]  /*0ae0*/  ISETP.EQ.AND P0, PT, R8, 0x2c, PT ;  /* 0x0000002c0800780c */ /* 0x000fe20003f02270 */
[----:B------:R-:W-:Y:S01]  /*0af0*/  @P6 IMAD.MOV.U32 R4, RZ, RZ, -0x1 ;  /* 0xffffffffff046424 */ /* 0x000fe200078e00ff */
[----:B------:R-:W-:-:S11]  /*0b00*/  ISETP.NE.AND P6, PT, R12, RZ, PT ;  /* 0x000000ff0c00720c */ /* 0x000fd60003fc5270 */
[----:B------:R-:W-:Y:S01]  /*0b10*/  @P0 IMAD.MOV.U32 R4, RZ, RZ, RZ ;  /* 0x000000ffff040224 */ /* 0x000fe200078e00ff */
[----:B------:R-:W-:Y:S01]  /*0b20*/  ISETP.NE.AND P0, PT, R13, RZ, PT ;  /* 0x000000ff0d00720c */ /* 0x000fe20003f05270 */
[----:B------:R-:W-:Y:S01]  /*0b30*/  @P6 IMAD.MOV.U32 R7, RZ, RZ, -0x1 ;  /* 0xffffffffff076424 */ /* 0x000fe200078e00ff */
[----:B------:R-:W-:-:S11]  /*0b40*/  ISETP.EQ.AND P6, PT, R8, 0x30, PT ;  /* 0x000000300800780c */ /* 0x000fd60003fc2270 */
[----:B------:R-:W-:Y:S01]  /*0b50*/  @P0 IMAD.MOV.U32 R7, RZ, RZ, RZ ;  /* 0x000000ffff070224 */ /* 0x000fe200078e00ff */
[C---:B------:R-:W-:Y:S01]  /*0b60*/  ISETP.EQ.AND P0, PT, R8.reuse, 0x34, PT ;  /* 0x000000340800780c */ /* 0x040fe20003f02270 */
[----:B------:R-:W-:Y:S01]  /*0b70*/  @P6 IMAD.MOV.U32 R4, RZ, RZ, RZ ;  /* 0x000000ffff046224 */ /* 0x000fe200078e00ff */
[----:B------:R-:W-:Y:S01]  /*0b80*/  ISETP.EQ.AND P6, PT, R8, 0x38, PT ;  /* 0x000000380800780c */ /* 0x000fe20003fc2270 */
[----:B------:R-:W-:Y:S02]  /*0b90*/  @P1 IMAD.MOV.U32 R7, RZ, RZ, RZ ;  /* 0x000000ffff071224 */ /* 0x000fe400078e00ff */
[----:B------:R-:W-:Y:S02]  /*0ba0*/  @P2 IMAD.MOV.U32 R7, RZ, RZ, RZ ;  /* 0x000000ffff072224 */ /* 0x000fe400078e00ff */
[----:B------:R-:W-:Y:S02]  /*0bb0*/  @P3 IMAD.MOV.U32 R7, RZ, RZ, 0x1 ;  /* 0x00000001ff073424 */ /* 0x000fe400078e00ff */
[----:B------:R-:W-:-:S02]  /*0bc0*/  @P4 IMAD.MOV.U32 R7, RZ, RZ, 0x1 ;  /* 0x00000001ff074424 */ /* 0x000fc400078e00ff */
[----:B------:R-:W-:Y:S02]  /*0bd0*/  @P5 IMAD.MOV.U32 R7, RZ, RZ, 0x1 ;  /* 0x00000001ff075424 */ /* 0x000fe400078e00ff */
[----:B------:R-:W-:Y:S01]  /*0be0*/  @P0 IMAD.MOV.U32 R4, RZ, RZ, RZ ;  /* 0x000000ffff040224 */ /* 0x000fe200078e00ff */
[C---:B------:R-:W-:Y:S01]  /*0bf0*/  ISETP.EQ.AND P0, PT, R8.reuse, 0x3c, PT ;  /* 0x0000003c0800780c */ /* 0x040fe20003f02270 */
[----:B------:R-:W-:Y:S01]  /*0c00*/  @P6 IMAD.MOV.U32 R4, RZ, RZ, 0x1 ;  /* 0x00000001ff046424 */ /* 0x000fe200078e00ff */
[----:B------:R-:W-:Y:S01]  /*0c10*/  ISETP.EQ.AND P6, PT, R8, 0x40, PT ;  /* 0x000000400800780c */ /* 0x000fe20003fc2270 */
[----:B------:R-:W-:Y:S02]  /*0c20*/  IMAD.IADD R8, R0, 0x1, R7 ;  /* 0x0000000100087824 */ /* 0x000fe400078e0207 */
[----:B------:R-:W-:-:S03]  /*0c30*/  IMAD R7, R9, UR6, R6 ;  /* 0x0000000609077c24 */ /* 0x000fc6000f8e0206 */
[----:B------:R-:W-:-:S04]  /*0c40*/  ISETP.GE.AND P1, PT, R8, UR7, PT ;  /* 0x0000000708007c0c */ /* 0x000fc8000bf26270 */
[----:B------:R-:W-:Y:S01]  /*0c50*/  ISETP.GT.AND P1, PT, R8, -0x1, !P1 ;  /* 0xffffffff0800780c */ /* 0x000fe20004f24270 */
[----:B------:R-:W-:Y:S02]  /*0c60*/  @P0 IMAD.MOV.U32 R4, RZ, RZ, 0x1 ;  /* 0x00000001ff040424 */ /* 0x000fe400078e00ff */
[----:B------:R-:W-:-:S04]  /*0c70*/  @P6 IMAD.MOV.U32 R4, RZ, RZ, 0x1 ;  /* 0x00000001ff046424 */ /* 0x000fc800078e00ff */
[----:B------:R-:W-:Y:S02]  /*0c80*/  IMAD.IADD R21, R3, 0x1, R4 ;  /* 0x0000000103157824 */ /* 0x000fe400078e0204 */
[----:B--2---:R-:W-:-:S03]  /*0c90*/  IMAD R4, R11, R10, RZ ;  /* 0x0000000a0b047224 */ /* 0x004fc600078e02ff */
[----:B------:R-:W-:Y:S01]  /*0ca0*/  ISETP.GE.AND P0, PT, R21, UR6, PT ;  /* 0x0000000615007c0c */ /* 0x000fe2000bf06270 */
[----:B-1----:R-:W-:-:S03]  /*0cb0*/  IMAD R6, R4, UR8, RZ ;  /* 0x0000000804067c24 */ /* 0x002fc6000f8e02ff */
[----:B------:R-:W-:-:S04]  /*0cc0*/  ISETP.GT.AND P0, PT, R21, -0x1, !P0 ;  /* 0xffffffff1500780c */ /* 0x000fc80004704270 */
[----:B------:R-:W-:-:S13]  /*0cd0*/  PLOP3.LUT P0, PT, P0, P1, PT, 0x80, 0x8 ;  /* 0x000000000008781c */ /* 0x000fda0000703070 */
[----:B------:R-:W-:Y:S05]  /*0ce0*/  @!P0 BRA `(.L_x_3) ;  /* 0x0000000000bc8947 */ /* 0x000fea0003800000 */
[----:B------:R-:W-:Y:S01]  /*0cf0*/  IMAD R21, R8, UR6, R21 ;  /* 0x0000000608157c24 */ /* 0x000fe2000f8e0215 */
[----:B------:R-:W-:Y:S01]  /*0d00*/  BSSY.RECONVERGENT B2, `(.L_x_4) ;  /* 0x0000024000027945 */ /* 0x000fe20003800200 */
[----:B------:R-:W-:Y:S02]  /*0d10*/  HFMA2 R17, -RZ, RZ, 0, 0 ;  /* 0x00000000ff117431 */ /* 0x000fe400000001ff */
[----:B------:R-:W-:Y:S01]  /*0d20*/  IMAD.MOV.U32 R15, RZ, RZ, RZ ;  /* 0x000000ffff0f7224 */ /* 0x000fe200078e00ff */
[----:B------:R-:W-:-:S04]  /*0d30*/  VIMNMX R9, PT, PT, R7, R21, !PT ;  /* 0x0000001507097248 */ /* 0x000fc80007fe0100 */
[----:B------:R-:W-:-:S13]  /*0d40*/  ISETP.GE.AND P0, PT, R9, R6, PT ;  /* 0x000000060900720c */ /* 0x000fda0003f06270 */
[----:B------:R-:W-:Y:S05]  /*0d50*/  @P0 BRA `(.L_x_5) ;  /* 0x0000000000780947 */ /* 0x000fea0003800000 */
[----:B------:R-:W1:Y:S01]  /*0d60*/  LDC.64 R8, c[0x0][0x390] ;  /* 0x0000e400ff087b82 */ /* 0x000e620000000a00 */
[----:B------:R-:W-:Y:S02]  /*0d70*/  IMAD.MOV.U32 R17, RZ, RZ, RZ ;  /* 0x000000ffff117224 */ /* 0x000fe400078e00ff */
[----:B------:R-:W-:Y:S02]  /*0d80*/  IMAD.MOV.U32 R15, RZ, RZ, RZ ;  /* 0x000000ffff0f7224 */ /* 0x000fe400078e00ff */
[----:B------:R-:W-:-:S07]  /*0d90*/  IMAD.MOV.U32 R19, RZ, RZ, R7 ;  /* 0x000000ffff137224 */ /* 0x000fce00078e0007 */
.L_x_6:
[----:B-1----:R-:W-:-:S04]  /*0da0*/  IMAD.WIDE R10, R19, 0x2, R8 ;  /* 0x00000002130a7825 */ /* 0x002fc800078e0208 */
[----:B------:R-:W-:Y:S02]  /*0db0*/  IMAD.WIDE R12, R21, 0x2, R8 ;  /* 0x00000002150c7825 */ /* 0x000fe400078e0208 */
[----:B0-----:R-:W2:Y:S04]  /*0dc0*/  LDG.E.U16 R11, desc[UR4][R10.64] ;  /* 0x000000040a0b7981 */ /* 0x001ea8000c1e1500 */
[----:B------:R0:W2:Y:S01]  /*0dd0*/  LDG.E.U16 R12, desc[UR4][R12.64] ;  /* 0x000000040c0c7981 */ /* 0x0000a2000c1e1500 */
[C---:B------:R-:W-:Y:S02]  /*0de0*/  IMAD.IADD R19, R4.reuse, 0x1, R19 ;  /* 0x0000000104137824 */ /* 0x040fe400078e0213 */
[----:B------:R-:W-:-:S05]  /*0df0*/  IMAD.IADD R21, R4, 0x1, R21 ;  /* 0x0000000104157824 */ /* 0x000fca00078e0215 */
[----:B------:R-:W-:Y:S01]  /*0e00*/  VIMNMX R25, PT, PT, R19, R21, !PT ;  /* 0x0000001513197248 */ /* 0x000fe20007fe0100 */
[----:B0-----:R-:W-:-:S03]  /*0e10*/  IMAD.MOV.U32 R13, RZ, RZ, R15 ;  /* 0x000000ffff0d7224 */ /* 0x001fc600078e000f */
[----:B------:R-:W-:Y:S02]  /*0e20*/  ISETP.GE.AND P1, PT, R25, R6, PT ;  /* 0x000000061900720c */ /* 0x000fe40003f26270 */
[----:B--2---:R-:W-:-:S13]  /*0e30*/  ISETP.GE.U32.AND P0, PT, R11, R12, PT ;  /* 0x0000000c0b00720c */ /* 0x004fda0003f06070 */
[----:B------:R-:W-:Y:S02]  /*0e40*/  @!P0 IMAD.MOV R16, RZ, RZ, -R11 ;  /* 0x000000ffff108224 */ /* 0x000fe400078e0a0b */
[----:B------:R-:W-:-:S03]  /*0e50*/  @P0 IMAD.MOV R18, RZ, RZ, -R12 ;  /* 0x000000ffff120224 */ /* 0x000fc600078e0a0c */
[----:B------:R-:W-:Y:S02]  /*0e60*/  @!P0 PRMT R16, R16, 0x7710, RZ ;  /* 0x0000771010108816 */ /* 0x000fe400000000ff */
[----:B------:R-:W-:-:S03]  /*0e70*/  @P0 PRMT R18, R18, 0x7710, RZ ;  /* 0x0000771012120816 */ /* 0x000fc600000000ff */
[----:B------:R-:W-:Y:S02]  /*0e80*/  @!P0 IMAD.IADD R16, R12, 0x1, R16 ;  /* 0x000000010c108824 */ /* 0x000fe400078e0210 */
[----:B------:R-:W-:Y:S02]  /*0e90*/  @P0 IMAD.IADD R18, R11, 0x1, R18 ;  /* 0x000000010b120824 */ /* 0x000fe400078e0212 */
[----:B------:R-:W-:Y:S01]  /*0ea0*/  IMAD.MOV.U32 R12, RZ, RZ, R17 ;  /* 0x000000ffff0c7224 */ /* 0x000fe200078e0011 */
[----:B------:R-:W-:Y:S02]  /*0eb0*/  @!P0 LOP3.LUT R16, R16, 0xffff, RZ, 0xc0, !PT ;  /* 0x0000ffff10108812 */ /* 0x000fe400078ec0ff */
[----:B------:R-:W-:-:S03]  /*0ec0*/  @P0 LOP3.LUT R23, R18, 0xffff, RZ, 0xc0, !PT ;  /* 0x0000ffff12170812 */ /* 0x000fc600078ec0ff */
[----:B------:R-:W-:-:S04]  /*0ed0*/  @!P0 IMAD.WIDE.U32 R10, R16, R16, RZ ;  /* 0x00000010100a8225 */ /* 0x000fc800078e00ff */
[----:B------:R-:W-:Y:S01]  /*0ee0*/  @P0 IMAD.WIDE.U32 R12, R23, R23, R12 ;  /* 0x00000017170c0225 */ /* 0x000fe200078e000c */
[----:B------:R-:W-:-:S03]  /*0ef0*/  @!P0 IADD3 R17, P2, PT, -R10, R17, RZ ;  /* 0x000000110a118210 */ /* 0x000fc60007f5e1ff */
[----:B------:R-:W-:Y:S02]  /*0f00*/  @P0 IMAD.MOV.U32 R17, RZ, RZ, R12 ;  /* 0x000000ffff110224 */ /* 0x000fe400078e000c */
[----:B------:R-:W-:Y:S02]  /*0f10*/  @!P0 IMAD.X R15, R15, 0x1, ~R11, P2 ;  /* 0x000000010f0f8824 */ /* 0x000fe400010e0e0b */
[----:B------:R-:W-:Y:S01]  /*0f20*/  @P0 IMAD.MOV.U32 R15, RZ, RZ, R13 ;  /* 0x000000ffff0f0224 */ /* 0x000fe200078e000d */
[----:B------:R-:W-:Y:S06]  /*0f30*/  @!P1 BRA `(.L_x_6) ;  /* 0xfffffffc00989947 */ /* 0x000fec000383ffff */
.L_x_5:
[----:B0-----:R-:W-:Y:S05]  /*0f40*/  BSYNC.RECONVERGENT B2 ;  /* 0x0000000000027941 */ /* 0x001fea0003800200 */
.L_x_4:
[----:B------:R-:W-:Y:S02]  /*0f50*/  IADD3 R8, P1, PT, RZ, -R17, RZ ;  /* 0x80000011ff087210 */ /* 0x000fe40007f3e0ff */
[----:B------:R-:W-:-:S03]  /*0f60*/  ISETP.LT.AND P0, PT, R15, RZ, PT ;  /* 0x000000ff0f00720c */ /* 0x000fc60003f01270 */
[----:B------:R-:W-:Y:S01]  /*0f70*/  IMAD.X R10, RZ, RZ, ~R15, P1 ;  /* 0x000000ffff0a7224 */ /* 0x000fe200008e0e0f */
[----:B------:R-:W-:-:S04]  /*0f80*/  SEL R17, R8, R17, P0 ;  /* 0x0000001108117207 */ /* 0x000fc80000000000 */
[----:B------:R-:W-:Y:S02]  /*0f90*/  SEL R8, R10, R15, P0 ;  /* 0x0000000f0a087207 */ /* 0x000fe40000000000 */
[----:B------:R-:W-:-:S04]  /*0fa0*/  ISETP.GT.U32.AND P0, PT, R17, R2, PT ;  /* 0x000000021100720c */ /* 0x000fc80003f04070 */
[----:B------:R-:W-:-:S04]  /*0fb0*/  ISETP.GT.AND.EX P0, PT, R8, R5, PT, P0 ;  /* 0x000000050800720c */ /* 0x000fc80003f04300 */
[----:B------:R-:W-:Y:S02]  /*0fc0*/  SEL R2, R17, R2, P0 ;  /* 0x0000000211027207 */ /* 0x000fe40000000000 */
[----:B------:R-:W-:-:S07]  /*0fd0*/  SEL R5, R8, R5, P0 ;  /* 0x0000000508057207 */ /* 0x000fce0000000000 */
.L_x_3:
[----:B0-----:R-:W-:Y:S05]  /*0fe0*/  BSYNC.RECONVERGENT B1 ;  /* 0x0000000000017941 */ /* 0x001fea0003800200 */
.L_x_2:
[----:B------:R-:W-:-:S13]  /*0ff0*/  ISETP.NE.AND P0, PT, R14, 0x7, PT ;  /* 0x000000070e00780c */ /* 0x000fda0003f05270 */
[----:B------:R-:W-:Y:S05]  /*1000*/  @!P0 BRA `(.L_x_1) ;  /* 0x00000034006c8947 */ /* 0x000fea0003800000 */
[----:B------:R-:W-:Y:S01]  /*1010*/  IMAD.SHL.U32 R15, R14, 0x4, RZ ;  /* 0x000000040e0f7824 */ /* 0x000fe200078e00ff */
[----:B------:R-:W0:Y:S01]  /*1020*/  LDC.64 R12, c[0x0][0x380] ;  /* 0x0000e000ff0c7b82 */ /* 0x000e220000000a00 */
[----:B------:R-:W-:Y:S03]  /*1030*/  BSSY.RECONVERGENT B1, `(.L_x_7) ;  /* 0x0000077000017945 */ /* 0x000fe60003800200 */
[C---:B------:R-:W-:Y:S02]  /*1040*/  ISETP.EQ.AND P0, PT, R15.reuse, -0x2c, PT ;  /* 0xffffffd40f00780c */ /* 0x040fe40003f02270 */
[C---:B------:R-:W-:Y:S02]  /*1050*/  ISETP.EQ.AND P1, PT, R15.reuse, -0x28, PT ;  /* 0xffffffd80f00780c */ /* 0x040fe40003f22270 */
[C---:B------:R-:W-:Y:S02]  /*1060*/  ISETP.EQ.AND P4, PT, R15.reuse, -0x24, PT ;  /* 0xffffffdc0f00780c */ /* 0x040fe40003f82270 */
[----:B------:R-:W-:-:S02]  /*1070*/  ISETP.EQ.AND P2, PT, R15, -0x20, PT ;  /* 0xffffffe00f00780c */ /* 0x000fc40003f42270 */
[C---:B------:R-:W-:Y:S02]  /*1080*/  ISETP.EQ.AND P3, PT, R15.reuse, -0x1c, PT ;  /* 0xffffffe40f00780c */ /* 0x040fe40003f62270 */
[C---:B------:R-:W-:Y:S02]  /*1090*/  ISETP.EQ.AND P5, PT, R15.reuse, -0x4, PT ;  /* 0xfffffffc0f00780c */ /* 0x040fe40003fa2270 */
[C---:B------:R-:W-:Y:S01]  /*10a0*/  ISETP.EQ.AND P6, PT, R15.reuse, RZ, PT ;  /* 0x000000ff0f00720c */ /* 0x040fe20003fc2270 */
[----:B------:R-:W-:Y:S01]  /*10b0*/  @P0 IMAD.MOV.U32 R9, RZ, RZ, -0x1 ;  /* 0xffffffffff090424 */ /* 0x000fe200078e00ff */
[C---:B------:R-:W-:Y:S01]  /*10c0*/  ISETP.EQ.AND P0, PT, R15.reuse, -0x18, PT ;  /* 0xffffffe80f00780c */ /* 0x040fe20003f02270 */
[----:B------:R-:W-:Y:S01]  /*10d0*/  @P1 IMAD.MOV.U32 R9, RZ, RZ, RZ ;  /* 0x000000ffff091224 */ /* 0x000fe200078e00ff */
[C---:B------:R-:W-:Y:S01]  /*10e0*/  ISETP.EQ.AND P1, PT, R15.reuse, -0x14, PT ;  /* 0xffffffec0f00780c */ /* 0x040fe20003f22270 */
[----:B------:R-:W-:Y:S01]  /*10f0*/  @P4 IMAD.MOV.U32 R9, RZ, RZ, 0x1 ;  /* 0x00000001ff094424 */ /* 0x000fe200078e00ff */
[C---:B------:R-:W-:Y:S01]  /*1100*/  ISETP.EQ.AND P4, PT, R15.reuse, -0x8, PT ;  /* 0xfffffff80f00780c */ /* 0x040fe20003f82270 */
[----:B------:R-:W-:Y:S01]  /*1110*/  @P2 IMAD.MOV.U32 R9, RZ, RZ, -0x1 ;  /* 0xffffffffff092424 */ /* 0x000fe200078e00ff */
[C---:B------:R-:W-:Y:S01]  /*1120*/  ISETP.EQ.AND P2, PT, R15.reuse, -0x10, PT ;  /* 0xfffffff00f00780c */ /* 0x040fe20003f42270 */
[----:B------:R-:W-:Y:S01]  /*1130*/  @P3 IMAD.MOV.U32 R9, RZ, RZ, RZ ;  /* 0x000000ffff093224 */ /* 0x000fe200078e00ff */
[----:B------:R-:W-:-:S05]  /*1140*/  ISETP.EQ.AND P3, PT, R15, -0xc, PT ;  /* 0xfffffff40f00780c */ /* 0x000fca0003f62270 */
[----:B------:R-:W-:Y:S01]  /*1150*/  @P0 IMAD.MOV.U32 R9, RZ, RZ, 0x1 ;  /* 0x00000001ff090424 */ /* 0x000fe200078e00ff */
[C---:B------:R-:W-:Y:S01]  /*1160*/  ISETP.EQ.AND P0, PT, R15.reuse, 0x4, PT ;  /* 0x000000040f00780c */ /* 0x040fe20003f02270 */
[----:B------:R-:W-:Y:S01]  /*1170*/  @P1 IMAD.MOV.U32 R9, RZ, RZ, -0x1 ;  /* 0xffffffffff091424 */ /* 0x000fe200078e00ff */
[C---:B------:R-:W-:Y:S01]  /*1180*/  ISETP.EQ.AND P1, PT, R15.reuse, 0x8, PT ;  /* 0x000000080f00780c */ /* 0x040fe20003f22270 */
[----:B------:R-:W-:Y:S02]  /*1190*/  @P4 IMAD.MOV.U32 R8, RZ, RZ, -0x1 ;  /* 0xffffffffff084424 */ /* 0x000fe400078e00ff */
[----:B------:R-:W-:Y:S01]  /*11a0*/  @P2 MOV R9, RZ ;  /* 0x000000ff00092202 */ /* 0x000fe20000000f00 */
[----:B------:R-:W-:Y:S01]  /*11b0*/  @P5 IMAD.MOV.U32 R8, RZ, RZ, RZ ;  /* 0x000000ffff085224 */ /* 0x000fe200078e00ff */
[C---:B------:R-:W-:Y:S01]  /*11c0*/  ISETP.EQ.AND P2, PT, R15.reuse, 0xc, PT ;  /* 0x0000000c0f00780c */ /* 0x040fe20003f42270 */
[----:B------:R-:W-:Y:S01]  /*11d0*/  @P3 IMAD.MOV.U32 R9, RZ, RZ, 0x1 ;  /* 0x00000001ff093424 */ /* 0x000fe200078e00ff */
[C---:B------:R-:W-:Y:S01]  /*11e0*/  ISETP.EQ.AND P3, PT, R15.reuse, 0x10, PT ;  /* 0x000000100f00780c */ /* 0x040fe20003f62270 */
[----:B------:R-:W-:Y:S01]  /*11f0*/  @P4 IMAD.MOV.U32 R9, RZ, RZ, -0x1 ;  /* 0xffffffffff094424 */ /* 0x000fe200078e00ff */
[C---:B------:R-:W-:Y:S01]  /*1200*/  ISETP.EQ.AND P4, PT, R15.reuse, 0x14, PT ;  /* 0x000000140f00780c */ /* 0x040fe20003f82270 */
[----:B------:R-:W-:Y:S01]  /*1210*/  @P5 IMAD.MOV.U32 R9, RZ, RZ, -0x1 ;  /* 0xffffffffff095424 */ /* 0x000fe200078e00ff */
[----:B------:R-:W-:Y:S01]  /*1220*/  ISETP.EQ.AND P5, PT, R15, 0x18, PT ;  /* 0x000000180f00780c */ /* 0x000fe20003fa2270 */
[----:B------:R-:W-:-:S02]  /*1230*/  @P6 IMAD.MOV.U32 R8, RZ, RZ, 0x1 ;  /* 0x00000001ff086424 */ /* 0x000fc400078e00ff */
[----:B------:R-:W-:Y:S01]  /*1240*/  @P6 IMAD.MOV.U32 R9, RZ, RZ, -0x1 ;  /* 0xffffffffff096424 */ /* 0x000fe200078e00ff */
[C---:B------:R-:W-:Y:S01]  /*1250*/  ISETP.EQ.AND P6, PT, R15.reuse, 0x1c, PT ;  /* 0x0000001c0f00780c */ /* 0x040fe20003fc2270 */
[----:B------:R-:W-:Y:S02]  /*1260*/  @P0 IMAD.MOV.U32 R8, RZ, RZ, -0x1 ;  /* 0xffffffffff080424 */ /* 0x000fe400078e00ff */
[----:B------:R-:W-:Y:S02]  /*1270*/  @P1 IMAD.MOV.U32 R8, RZ, RZ, RZ ;  /* 0x000000ffff081224 */ /* 0x000fe400078e00ff */
[----:B------:R-:W-:Y:S02]  /*1280*/  @P2 IMAD.MOV.U32 R8, RZ, RZ, 0x1 ;  /* 0x00000001ff082424 */ /* 0x000fe400078e00ff */
[----:B------:R-:W-:Y:S02]  /*1290*/  @P3 IMAD.MOV.U32 R8, RZ, RZ, -0x1 ;  /* 0xffffffffff083424 */ /* 0x000fe400078e00ff */
[----:B------:R-:W-:Y:S01]  /*12a0*/  @P0 IMAD.MOV.U32 R9, RZ, RZ, RZ ;  /* 0x000000ffff090224 */ /* 0x000fe200078e00ff */
[----:B------:R-:W-:Y:S01]  /*12b0*/  ISETP.EQ.AND P0, PT, R15, 0x20, PT ;  /* 0x000000200f00780c */ /* 0x000fe20003f02270 */
[----:B------:R-:W-:-:S02]  /*12c0*/  @P4 IMAD.MOV.U32 R8, RZ, RZ, RZ ;  /* 0x000000ffff084224 */ /* 0x000fc400078e00ff */
[----:B------:R-:W-:Y:S01]  /*12d0*/  @P1 IMAD.MOV.U32 R9, RZ, RZ, RZ ;  /* 0x000000ffff091224 */ /* 0x000fe200078e00ff */
[C---:B------:R-:W-:Y:S01]  /*12e0*/  ISETP.EQ.AND P1, PT, R15.reuse, 0x24, PT ;  /* 0x000000240f00780c */ /* 0x040fe20003f22270 */
[----:B------:R-:W-:Y:S02]  /*12f0*/  @P5 IMAD.MOV.U32 R8, RZ, RZ, 0x1 ;  /* 0x00000001ff085424 */ /* 0x000fe400078e00ff */
[----:B------:R-:W-:Y:S01]  /*1300*/  @P2 IMAD.MOV.U32 R9, RZ, RZ, RZ ;  /* 0x000000ffff092224 */ /* 0x000fe200078e00ff */
[C---:B------:R-:W-:Y:S01]  /*1310*/  ISETP.EQ.AND P2, PT, R15.reuse, 0x28, PT ;  /* 0x000000280f00780c */ /* 0x040fe20003f42270 */
[----:B------:R-:W-:Y:S01]  /*1320*/  @P6 IMAD.MOV.U32 R8, RZ, RZ, -0x1 ;  /* 0xffffffffff086424 */ /* 0x000fe200078e00ff */
[C---:B------:R-:W-:Y:S01]  /*1330*/  ISETP.EQ.AND P6, PT, R15.reuse, 0x2c, PT ;  /* 0x0000002c0f00780c */ /* 0x040fe20003fc2270 */
[----:B------:R-:W-:Y:S02]  /*1340*/  @P3 IMAD.MOV.U32 R9, RZ, RZ, 0x1 ;  /* 0x00000001ff093424 */ /* 0x000fe400078e00ff */
[----:B------:R-:W-:Y:S01]  /*1350*/  @P0 IMAD.MOV.U32 R8, RZ, RZ, -0x1 ;  /* 0xffffffffff080424 */ /* 0x000fe200078e00ff */
[----:B------:R-:W-:Y:S01]  /*1360*/  ISETP.EQ.AND P0, PT, R15, 0x30, PT ;  /* 0x000000300f00780c */ /* 0x000fe20003f02270 */
[----:B------:R-:W-:-:S02]  /*1370*/  @P4 IMAD.MOV.U32 R9, RZ, RZ, 0x1 ;  /* 0x00000001ff094424 */ /* 0x000fc400078e00ff */
[----:B------:R-:W-:Y:S01]  /*1380*/  @P1 IMAD.MOV.U32 R8, RZ, RZ, -0x1 ;  /* 0xffffffffff081424 */ /* 0x000fe200078e00ff */
[C---:B------:R-:W-:Y:S01]  /*1390*/  ISETP.EQ.AND P1, PT, R15.reuse, 0x34, PT ;  /* 0x000000340f00780c */ /* 0x040fe20003f22270 */
[----:B------:R-:W-:Y:S02]  /*13a0*/  @P5 IMAD.MOV.U32 R9, RZ, RZ, 0x1 ;  /* 0x00000001ff095424 */ /* 0x000fe400078e00ff */
[----:B------:R-:W-:Y:S01]  /*13b0*/  @P2 IMAD.MOV.U32 R8, RZ, RZ, RZ ;  /* 0x000000ffff082224 */ /* 0x000fe200078e00ff */
[C---:B------:R-:W-:Y:S01]  /*13c0*/  ISETP.EQ.AND P2, PT, R15.reuse, 0x38, PT ;  /* 0x000000380f00780c */ /* 0x040fe20003f42270 */
[----:B------:R-:W-:Y:S01]  /*13d0*/  @P6 IMAD.MOV.U32 R8, RZ, RZ, RZ ;  /* 0x000000ffff086224 */ /* 0x000fe200078e00ff */
[----:B------:R-:W-:Y:S02]  /*13e0*/  ISETP.EQ.AND P6, PT, R15, 0x3c, PT ;  /* 0x0000003c0f00780c */ /* 0x000fe40003fc2270 */
[----:B------:R-:W-:Y:S01]  /*13f0*/  IADD3 R10, PT, PT, R0, R9, RZ ;  /* 0x00000009000a7210 */ /* 0x000fe20007ffe0ff */
[----:B------:R-:W-:-:S04]  /*1400*/  @P0 IMAD.MOV.U32 R8, RZ, RZ, RZ ;  /* 0x000000ffff080224 */ /* 0x000fc800078e00ff */
[----:B------:R-:W-:Y:S01]  /*1410*/  @P1 IMAD.MOV.U32 R8, RZ, RZ, 0x1 ;  /* 0x00000001ff081424 */ /* 0x000fe200078e00ff */
[----:B0-----:R-:W-:-:S03]  /*1420*/  ISETP.GE.AND P1, PT, R10, R13, PT ;  /* 0x0000000d0a00720c */ /* 0x001fc60003f26270 */
[----:B------:R-:W-:Y:S01]  /*1430*/  @P2 IMAD.MOV.U32 R8, RZ, RZ, 0x1 ;  /* 0x00000001ff082424 */ /* 0x000fe200078e00ff */
[----:B------:R-:W-:Y:S01]  /*1440*/  ISETP.GT.AND P1, PT, R10, -0x1, !P1 ;  /* 0xffffffff0a00780c */ /* 0x000fe20004f24270 */
[----:B------:R-:W-:-:S04]  /*1450*/  @P6 IMAD.MOV.U32 R8, RZ, RZ, 0x1 ;  /* 0x00000001ff086424 */ /* 0x000fc800078e00ff */
[----:B------:R-:W-:-:S05]  /*1460*/  IMAD.IADD R19, R3, 0x1, R8 ;  /* 0x0000000103137824 */ /* 0x000fca00078e0208 */
[----:B------:R-:W-:-:S04]  /*1470*/  ISETP.GE.AND P0, PT, R19, R12, PT ;  /* 0x0000000c1300720c */ /* 0x000fc80003f06270 */
[----:B------:R-:W-:-:S04]  /*1480*/  ISETP.GT.AND P0, PT, R19, -0x1, !P0 ;  /* 0xffffffff1300780c */ /* 0x000fc80004704270 */
[----:B------:R-:W-:-:S13]  /*1490*/  PLOP3.LUT P0, PT, P0, P1, PT, 0x80, 0x8 ;  /* 0x000000000008781c */ /* 0x000fda0000703070 */
[----:B------:R-:W-:Y:S05]  /*14a0*/  @!P0 BRA `(.L_x_8) ;  /* 0x0000000000bc8947 */ /* 0x000fea0003800000 */
[----:B------:R-:W-:Y:S01]  /*14b0*/  IMAD R19, R10, R12, R19 ;  /* 0x0000000c0a137224 */ /* 0x000fe200078e0213 */
[----:B------:R-:W-:Y:S01]  /*14c0*/  BSSY.RECONVERGENT B2, `(.L_x_9) ;  /* 0x0000024000027945 */ /* 0x000fe20003800200 */
[----:B------:R-:W-:-:S03]  /*14d0*/  CS2R R16, SRZ ;  /* 0x0000000000107805 */ /* 0x000fc6000001ff00 */
[----:B------:R-:W-:-:S04]  /*14e0*/  VIMNMX R9, PT, PT, R7, R19, !PT ;  /* 0x0000001307097248 */ /* 0x000fc80007fe0100 */
[----:B------:R-:W-:-:S13]  /*14f0*/  ISETP.GE.AND P0, PT, R9, R6, PT ;  /* 0x000000060900720c */ /* 0x000fda0003f06270 */
[----:B------:R-:W-:Y:S05]  /*1500*/  @P0 BRA `(.L_x_10) ;  /* 0x00000000007c0947 */ /* 0x000fea0003800000 */
[----:B------:R-:W0:Y:S01]  /*1510*/  LDC.64 R8, c[0x0][0x390] ;  /* 0x0000e400ff087b82 */ /* 0x000e220000000a00 */
[----:B------:R-:W-:Y:S01]  /*1520*/  CS2R R16, SRZ ;  /* 0x0000000000107805 */ /* 0x000fe2000001ff00 */
[----:B------:R-:W-:-:S07]  /*1530*/  IMAD.MOV.U32 R21, RZ, RZ, R7 ;  /* 0x000000ffff157224 */ /* 0x000fce00078e0007 */
.L_x_11:
[----:B0-----:R-:W-:-:S04]  /*1540*/  IMAD.WIDE R10, R21, 0x2, R8 ;  /* 0x00000002150a7825 */ /* 0x001fc800078e0208 */
[----:B------:R-:W-:Y:S02]  /*1550*/  IMAD.WIDE R12, R19, 0x2, R8 ;  /* 0x00000002130c7825 */ /* 0x000fe400078e0208 */
[----:B------:R-:W2:Y:S04]  /*1560*/  LDG.E.U16 R11, desc[UR4][R10.64] ;  /* 0x000000040a0b7981 */ /* 0x000ea8000c1e1500 */
[----:B------:R-:W2:Y:S01]  /*1570*/  LDG.E.U16 R12, desc[UR4][R12.64] ;  /* 0x000000040c0c7981 */ /* 0x000ea2000c1e1500 */
[C---:B------:R-:W-:Y:S02]  /*1580*/  IMAD.IADD R21, R4.reuse, 0x1, R21 ;  /* 0x0000000104157824 */ /* 0x040fe400078e0215 */
[----:B------:R-:W-:Y:S02]  /*1590*/  IMAD.IADD R19, R4, 0x1, R19 ;  /* 0x0000000104137824 */ /* 0x000fe400078e0213 */
[----:B------:R-:W-:Y:S01]  /*15a0*/  IMAD.MOV.U32 R25, RZ, RZ, R16 ;  /* 0x000000ffff197224 */ /* 0x000fe200078e0010 */
[----:B--2---:R-:W-:-:S13]  /*15b0*/  ISETP.GE.U32.AND P0, PT, R11, R12, PT ;  /* 0x0000000c0b00720c */ /* 0x004fda0003f06070 */
[----:B------:R-:W-:Y:S02]  /*15c0*/  @P0 IMAD.MOV R18, RZ, RZ, -R12 ;  /* 0x000000ffff120224 */ /* 0x000fe400078e0a0c */
[----:B------:R-:W-:Y:S02]  /*15d0*/  @!P0 IMAD.MOV R20, RZ, RZ, -R11 ;  /* 0x000000ffff148224 */ /* 0x000fe400078e0a0b */
[----:B------:R-:W-:Y:S01]  /*15e0*/  @P0 IMAD.MOV.U32 R10, RZ, RZ, R16 ;  /* 0x000000ffff0a0224 */ /* 0x000fe200078e0010 */
[----:B------:R-:W-:Y:S02]  /*15f0*/  @P0 PRMT R18, R18, 0x7710, RZ ;  /* 0x0000771012120816 */ /* 0x000fe400000000ff */
[----:B------:R-:W-:-:S03]  /*1600*/  @!P0 PRMT R20, R20, 0x7710, RZ ;  /* 0x0000771014148816 */ /* 0x000fc600000000ff */
[----:B------:R-:W-:Y:S02]  /*1610*/  @P0 IMAD.IADD R18, R11, 0x1, R18 ;  /* 0x000000010b120824 */ /* 0x000fe400078e0212 */
[----:B------:R-:W-:Y:S02]  /*1620*/  @P0 IMAD.MOV.U32 R11, RZ, RZ, R17 ;  /* 0x000000ffff0b0224 */ /* 0x000fe400078e0011 */
[----:B------:R-:W-:Y:S01]  /*1630*/  @!P0 IMAD.IADD R20, R12, 0x1, R20 ;  /* 0x000000010c148824 */ /* 0x000fe200078e0214 */
[----:B------:R-:W-:-:S04]  /*1640*/  @P0 LOP3.LUT R23, R18, 0xffff, RZ, 0xc0, !PT ;  /* 0x0000ffff12170812 */ /* 0x000fc800078ec0ff */
[----:B------:R-:W-:Y:S01]  /*1650*/  @!P0 LOP3.LUT R20, R20, 0xffff, RZ, 0xc0, !PT ;  /* 0x0000ffff14148812 */ /* 0x000fe200078ec0ff */
[----:B------:R-:W-:Y:S01]  /*1660*/  @P0 IMAD.WIDE.U32 R10, R23, R23, R10 ;  /* 0x00000017170a0225 */ /* 0x000fe200078e000a */
[----:B------:R-:W-:-:S03]  /*1670*/  VIMNMX R23, PT, PT, R21, R19, !PT ;  /* 0x0000001315177248 */ /* 0x000fc60007fe0100 */
[----:B------:R-:W-:Y:S01]  /*1680*/  @!P0 IMAD.WIDE.U32 R12, R20, R20, RZ ;  /* 0x00000014140c8225 */ /* 0x000fe200078e00ff */
[----:B------:R-:W-:-:S03]  /*1690*/  ISETP.GE.AND P1, PT, R23, R6, PT ;  /* 0x000000061700720c */ /* 0x000fc60003f26270 */
[----:B------:R-:W-:Y:S01]  /*16a0*/  @P0 IMAD.MOV.U32 R16, RZ, RZ, R10 ;  /* 0x000000ffff100224 */ /* 0x000fe200078e000a */
[----:B------:R-:W-:Y:S01]  /*16b0*/  @!P0 IADD3 R16, P2, PT, -R12, R25, RZ ;  /* 0x000000190c108210 */ /* 0x000fe20007f5e1ff */
[----:B------:R-:W-:Y:S02]  /*16c0*/  IMAD.MOV.U32 R12, RZ, RZ, R17 ;  /* 0x000000ffff0c7224 */ /* 0x000fe400078e0011 */
[----:B------:R-:W-:Y:S02]  /*16d0*/  @P0 IMAD.MOV.U32 R17, RZ, RZ, R11 ;  /* 0x000000ffff110224 */ /* 0x000fe400078e000b */
[----:B------:R-:W-:-:S04]  /*16e0*/  @!P0 IMAD.X R17, R12, 0x1, ~R13, P2 ;  /* 0x000000010c118824 */ /* 0x000fc800010e0e0d */
[----:B------:R-:W-:Y:S05]  /*16f0*/  @!P1 BRA `(.L_x_11) ;  /* 0xfffffffc00909947 */ /* 0x000fea000383ffff */
.L_x_10:
[----:B------:R-:W-:Y:S05]  /*1700*/  BSYNC.RECONVERGENT B2 ;  /* 0x0000000000027941 */ /* 0x000fea0003800200 */
.L_x_9:
        /* <DEDUP_REMOVED lines=9> */
.L_x_8:
[----:B------:R-:W-:Y:S05]  /*17a0*/  BSYNC.RECONVERGENT B1 ;  /* 0x0000000000017941 */ /* 0x000fea0003800200 */
.L_x_7:
[----:B------:R-:W-:-:S13]  /*17b0*/  ISETP.NE.AND P0, PT, R14, 0x6, PT ;  /* 0x000000060e00780c */ /* 0x000fda0003f05270 */
[----:B------:R-:W-:Y:S05]  /*17c0*/  @!P0 BRA `(.L_x_1) ;  /* 0x0000002c007c8947 */ /* 0x000fea0003800000 */
[C---:B------:R-:W-:Y:S01]  /*17d0*/  ISETP.EQ.AND P0, PT, R15.reuse, -0x30, PT ;  /* 0xffffffd00f00780c */ /* 0x040fe20003f02270 */
[----:B------:R-:W0:Y:S01]  /*17e0*/  LDC.64 R12, c[0x0][0x380] ;  /* 0x0000e000ff0c7b82 */ /* 0x000e220000000a00 */
[C---:B------:R-:W-:Y:S01]  /*17f0*/  ISETP.EQ.AND P1, PT, R15.reuse, -0x2c, PT ;  /* 0xffffffd40f00780c */ /* 0x040fe20003f22270 */
[----:B------:R-:W-:Y:S01]  /*1800*/  BSSY.RECONVERGENT B1, `(.L_x_12) ;  /* 0x0000075000017945 */ /* 0x000fe20003800200 */
[C---:B------:R-:W-:Y:S02]  /*1810*/  ISETP.EQ.AND P4, PT, R15.reuse, -0x28, PT ;  /* 0xffffffd80f00780c */ /* 0x040fe40003f82270 */
[C---:B------:R-:W-:Y:S02]  /*1820*/  ISETP.EQ.AND P2, PT, R15.reuse, -0x24, PT ;  /* 0xffffffdc0f00780c */ /* 0x040fe40003f42270 */
[C---:B------:R-:W-:Y:S02]  /*1830*/  ISETP.EQ.AND P3, PT, R15.reuse, -0x20, PT ;  /* 0xffffffe00f00780c */ /* 0x040fe40003f62270 */
[----:B------:R-:W-:-:S02]  /*1840*/  ISETP.EQ.AND P5, PT, R15, -0x8, PT ;  /* 0xfffffff80f00780c */ /* 0x000fc40003fa2270 */
[C---:B------:R-:W-:Y:S01]  /*1850*/  ISETP.EQ.AND P6, PT, R15.reuse, -0x4, PT ;  /* 0xfffffffc0f00780c */ /* 0x040fe20003fc2270 */
        /* <DEDUP_REMOVED lines=11> */
[C---:B------:R-:W-:Y:S01]  /*1910*/  ISETP.EQ.AND P0, PT, R15.reuse, RZ, PT ;  /* 0x000000ff0f00720c */ /* 0x040fe20003f02270 */
[----:B------:R-:W-:Y:S01]  /*1920*/  @P1 IMAD.MOV.U32 R9, RZ, RZ, -0x1 ;  /* 0xffffffffff091424 */ /* 0x000fe200078e00ff */
[C---:B------:R-:W-:Y:S01]  /*1930*/  ISETP.EQ.AND P1, PT, R15.reuse, 0x4, PT ;  /* 0x000000040f00780c */ /* 0x040fe20003f22270 */
[----:B------:R-:W-:Y:S02]  /*1940*/  @P4 IMAD.MOV.U32 R8, RZ, RZ, -0x1 ;  /* 0xffffffffff084424 */ /* 0x000fe400078e00ff */
[----:B------:R-:W-:Y:S01]  /*1950*/  @P2 IMAD.MOV.U32 R9, RZ, RZ, RZ ;  /* 0x000000ffff092224 */ /* 0x000fe200078e00ff */
[C---:B------:R-:W-:Y:S01]  /*1960*/  ISETP.EQ.AND P2, PT, R15.reuse, 0x8, PT ;  /* 0x000000080f00780c */ /* 0x040fe20003f42270 */
[----:B------:R-:W-:Y:S01]  /*1970*/  @P3 IMAD.MOV.U32 R9, RZ, RZ, 0x1 ;  /* 0x00000001ff093424 */ /* 0x000fe200078e00ff */
[C---:B------:R-:W-:Y:S01]  /*1980*/  ISETP.EQ.AND P3, PT, R15.reuse, 0xc, PT ;  /* 0x0000000c0f00780c */ /* 0x040fe20003f62270 */
[----:B------:R-:W-:Y:S01]  /*1990*/  @P4 IMAD.MOV.U32 R9, RZ, RZ, -0x1 ;  /* 0xffffffffff094424 */ /* 0x000fe200078e00ff */
[C---:B------:R-:W-:Y:S01]  /*19a0*/  ISETP.EQ.AND P4, PT, R15.reuse, 0x10, PT ;  /* 0x000000100f00780c */ /* 0x040fe20003f82270 */
[----:B------:R-:W-:Y:S01]  /*19b0*/  @P5 IMAD.MOV.U32 R8, RZ, RZ, RZ ;  /* 0x000000ffff085224 */ /* 0x000fe200078e00ff */
[----:B------:R-:W-:Y:S01]  /*19c0*/  @P6 MOV R8, 0x1 ;  /* 0x0000000100086802 */ /* 0x000fe20000000f00 */
[----:B------:R-:W-:Y:S01]  /*19d0*/  @P5 IMAD.MOV.U32 R9, RZ, RZ, -0x1 ;  /* 0xffffffffff095424 */ /* 0x000fe200078e00ff */
[C---:B------:R-:W-:Y:S01]  /*19e0*/  ISETP.EQ.AND P5, PT, R15.reuse, 0x14, PT ;  /* 0x000000140f00780c */ /* 0x040fe20003fa2270 */
[----:B------:R-:W-:Y:S01]  /*19f0*/  @P6 IMAD.MOV.U32 R9, RZ, RZ, -0x1 ;  /* 0xffffffffff096424 */ /* 0x000fe200078e00ff */
[----:B------:R-:W-:Y:S01]  /*1a00*/  ISETP.EQ.AND P6, PT, R15, 0x18, PT ;  /* 0x000000180f00780c */ /* 0x000fe20003fc2270 */
[----:B------:R-:W-:-:S02]  /*1a10*/  @P0 IMAD.MOV.U32 R8, RZ, RZ, -0x1 ;  /* 0xffffffffff080424 */ /* 0x000fc400078e00ff */
[----:B------:R-:W-:Y:S02]  /*1a20*/  @P1 IMAD.MOV.U32 R8, RZ, RZ, RZ ;  /* 0x000000ffff081224 */ /* 0x000fe400078e00ff */
[----:B------:R-:W-:Y:S02]  /*1a30*/  @P2 IMAD.MOV.U32 R8, RZ, RZ, 0x1 ;  /* 0x00000001ff082424 */ /* 0x000fe400078e00ff */
[----:B------:R-:W-:Y:S02]  /*1a40*/  @P3 IMAD.MOV.U32 R8, RZ, RZ, -0x1 ;  /* 0xffffffffff083424 */ /* 0x000fe400078e00ff */
[----:B------:R-:W-:Y:S01]  /*1a50*/  @P0 IMAD.MOV.U32 R9, RZ, RZ, RZ ;  /* 0x000000ffff090224 */ /* 0x000fe200078e00ff */
[C---:B------:R-:W-:Y:S01]  /*1a60*/  ISETP.EQ.AND P0, PT, R15.reuse, 0x1c, PT ;  /* 0x0000001c0f00780c */ /* 0x040fe20003f02270 */
[----:B------:R-:W-:Y:S02]  /*1a70*/  @P4 IMAD.MOV.U32 R8, RZ, RZ, RZ ;  /* 0x000000ffff084224 */ /* 0x000fe400078e00ff */
[----:B------:R-:W-:Y:S01]  /*1a80*/  @P1 IMAD.MOV.U32 R9, RZ, RZ, RZ ;  /* 0x000000ffff091224 */ /* 0x000fe200078e00ff */
[----:B------:R-:W-:Y:S01]  /*1a90*/  ISETP.EQ.AND P1, PT, R15, 0x20, PT ;  /* 0x000000200f00780c */ /* 0x000fe20003f22270 */
[----:B------:R-:W-:-:S02]  /*1aa0*/  @P5 IMAD.MOV.U32 R8, RZ, RZ, 0x1 ;  /* 0x00000001ff085424 */ /* 0x000fc400078e00ff */
[----:B------:R-:W-:Y:S01]  /*1ab0*/  @P2 IMAD.MOV.U32 R9, RZ, RZ, RZ ;  /* 0x000000ffff092224 */ /* 0x000fe200078e00ff */
[C---:B------:R-:W-:Y:S01]  /*1ac0*/  ISETP.EQ.AND P2, PT, R15.reuse, 0x24, PT ;  /* 0x000000240f00780c */ /* 0x040fe20003f42270 */
[----:B------:R-:W-:Y:S01]  /*1ad0*/  @P6 IMAD.MOV.U32 R8, RZ, RZ, -0x1 ;  /* 0xffffffffff086424 */ /* 0x000fe200078e00ff */
[C---:B------:R-:W-:Y:S01]  /*1ae0*/  ISETP.EQ.AND P6, PT, R15.reuse, 0x28, PT ;  /* 0x000000280f00780c */ /* 0x040fe20003fc2270 */
[----:B------:R-:W-:Y:S02]  /*1af0*/  @P3 IMAD.MOV.U32 R9, RZ, RZ, 0x1 ;  /* 0x00000001ff093424 */ /* 0x000fe400078e00ff */
[----:B------:R-:W-:Y:S01]  /*1b00*/  @P0 IMAD.MOV.U32 R8, RZ, RZ, -0x1 ;  /* 0xffffffffff080424 */ /* 0x000fe200078e00ff */
[C---:B------:R-:W-:Y:S01]  /*1b10*/  ISETP.EQ.AND P0, PT, R15.reuse, 0x2c, PT ;  /* 0x0000002c0f00780c */ /* 0x040fe20003f02270 */
[----:B------:R-:W-:Y:S02]  /*1b20*/  @P4 IMAD.MOV.U32 R9, RZ, RZ, 0x1 ;  /* 0x00000001ff094424 */ /* 0x000fe400078e00ff */
[----:B------:R-:W-:Y:S01]  /*1b30*/  @P1 IMAD.MOV.U32 R8, RZ, RZ, -0x1 ;  /* 0xffffffffff081424 */ /* 0x000fe200078e00ff */
[----:B------:R-:W-:Y:S01]  /*1b40*/  ISETP.EQ.AND P1, PT, R15, 0x30, PT ;  /* 0x000000300f00780c */ /* 0x000fe20003f22270 */
[----:B------:R-:W-:-:S02]  /*1b50*/  @P5 IMAD.MOV.U32 R9, RZ, RZ, 0x1 ;  /* 0x00000001ff095424 */ /* 0x000fc400078e00ff */
[----:B------:R-:W-:Y:S01]  /*1b60*/  @P2 IMAD.MOV.U32 R8, RZ, RZ, RZ ;  /* 0x000000ffff082224 */ /* 0x000fe200078e00ff */
[C---:B------:R-:W-:Y:S01]  /*1b70*/  ISETP.EQ.AND P2, PT, R15.reuse, 0x34, PT ;  /* 0x000000340f00780c */ /* 0x040fe20003f42270 */
[----:B------:R-:W-:Y:S01]  /*1b80*/  @P6 IMAD.MOV.U32 R8, RZ, RZ, RZ ;  /* 0x000000ffff086224 */ /* 0x000fe200078e00ff */
[----:B------:R-:W-:Y:S01]  /*1b90*/  ISETP.EQ.AND P6, PT, R15, 0x38, PT ;  /* 0x000000380f00780c */ /* 0x000fe20003fc2270 */
[----:B------:R-:W-:Y:S02]  /*1ba0*/  IMAD.IADD R10, R0, 0x1, R9 ;  /* 0x00000001000a7824 */ /* 0x000fe400078e0209 */
[----:B------:R-:W-:-:S04]  /*1bb0*/  @P0 IMAD.MOV.U32 R8, RZ, RZ, RZ ;  /* 0x000000ffff080224 */ /* 0x000fc800078e00ff */
[----:B------:R-:W-:Y:S01]  /*1bc0*/  @P1 IMAD.MOV.U32 R8, RZ, RZ, 0x1 ;  /* 0x00000001ff081424 */ /* 0x000fe200078e00ff */
[----:B0-----:R-:W-:-:S03]  /*1bd0*/  ISETP.GE.AND P1, PT, R10, R13, PT ;  /* 0x0000000d0a00720c */ /* 0x001fc60003f26270 */
[----:B------:R-:W-:Y:S01]  /*1be0*/  @P2 IMAD.MOV.U32 R8, RZ, RZ, 0x1 ;  /* 0x00000001ff082424 */ /* 0x000fe200078e00ff */
[----:B------:R-:W-:Y:S01]  /*1bf0*/  ISETP.GT.AND P1, PT, R10, -0x1, !P1 ;  /* 0xffffffff0a00780c */ /* 0x000fe20004f24270 */
[----:B------:R-:W-:-:S05]  /*1c00*/  @P6 IMAD.MOV.U32 R8, RZ, RZ, 0x1 ;  /* 0x00000001ff086424 */ /* 0x000fca00078e00ff */
[----:B------:R-:W-:-:S04]  /*1c10*/  IADD3 R19, PT, PT, R3, R8, RZ ;  /* 0x0000000803137210 */ /* 0x000fc80007ffe0ff */
        /* <DEDUP_REMOVED lines=13> */
.L_x_16:
        /* <DEDUP_REMOVED lines=28> */
.L_x_15:
[----:B------:R-:W-:Y:S05]  /*1eb0*/  BSYNC.RECONVERGENT B2 ;  /* 0x0000000000027941 */ /* 0x000fea0003800200 */
.L_x_14:
        /* <DEDUP_REMOVED lines=9> */
.L_x_13:
[----:B------:R-:W-:Y:S05]  /*1f50*/  BSYNC.RECONVERGENT B1 ;  /* 0x0000000000017941 */ /* 0x000fea0003800200 */
.L_x_12:
        /* <DEDUP_REMOVED lines=22> */
[C---:B------:R-:W-:Y:S01]  /*20c0*/  ISETP.EQ.AND P0, PT, R15.reuse, -0x4, PT ;  /* 0xfffffffc0f00780c */ /* 0x040fe20003f02270 */
[----:B------:R-:W-:Y:S01]  /*20d0*/  @P1 IMAD.MOV.U32 R9, RZ, RZ, -0x1 ;  /* 0xffffffffff091424 */ /* 0x000fe200078e00ff */
[C---:B------:R-:W-:Y:S01]  /*20e0*/  ISETP.EQ.AND P1, PT, R15.reuse, RZ, PT ;  /* 0x000000ff0f00720c */ /* 0x040fe20003f22270 */
[----:B------:R-:W-:Y:S02]  /*20f0*/  @P4 IMAD.MOV.U32 R8, RZ, RZ, -0x1 ;  /* 0xffffffffff084424 */ /* 0x000fe400078e00ff */
[----:B------:R-:W-:Y:S01]  /*2100*/  @P2 IMAD.MOV.U32 R9, RZ, RZ, RZ ;  /* 0x000000ffff092224 */ /* 0x000fe200078e00ff */
[C---:B------:R-:W-:Y:S01]  /*2110*/  ISETP.EQ.AND P2, PT, R15.reuse, 0x4, PT ;  /* 0x000000040f00780c */ /* 0x040fe20003f42270 */
[----:B------:R-:W-:Y:S01]  /*2120*/  @P5 IMAD.MOV.U32 R8, RZ, RZ, RZ ;  /* 0x000000ffff085224 */ /* 0x000fe200078e00ff */
[----:B------:R-:W-:Y:S01]  /*2130*/  @P3 MOV R9, 0x1 ;  /* 0x0000000100093802 */ /* 0x000fe20000000f00 */
[----:B------:R-:W-:Y:S01]  /*2140*/  @P4 IMAD.MOV.U32 R9, RZ, RZ, -0x1 ;  /* 0xffffffffff094424 */ /* 0x000fe200078e00ff */
[C---:B------:R-:W-:Y:S01]  /*2150*/  ISETP.EQ.AND P3, PT, R15.reuse, 0x8, PT ;  /* 0x000000080f00780c */ /* 0x040fe20003f62270 */
[----:B------:R-:W-:Y:S01]  /*2160*/  @P5 IMAD.MOV.U32 R9, RZ, RZ, -0x1 ;  /* 0xffffffffff095424 */ /* 0x000fe200078e00ff */
[C---:B------:R-:W-:Y:S01]  /*2170*/  ISETP.EQ.AND P4, PT, R15.reuse, 0xc, PT ;  /* 0x0000000c0f00780c */ /* 0x040fe20003f82270 */
[----:B------:R-:W-:Y:S01]  /*2180*/  @P6 IMAD.MOV.U32 R8, RZ, RZ, 0x1 ;  /* 0x00000001ff086424 */ /* 0x000fe200078e00ff */
        /* <DEDUP_REMOVED lines=49> */
.L_x_21:
        /* <DEDUP_REMOVED lines=28> */
.L_x_20:
[----:B------:R-:W-:Y:S05]  /*2660*/  BSYNC.RECONVERGENT B2 ;  /* 0x0000000000027941 */ /* 0x000fea0003800200 */
.L_x_19:
        /* <DEDUP_REMOVED lines=9> */
.L_x_18:
[----:B------:R-:W-:Y:S05]  /*2700*/  BSYNC.RECONVERGENT B1 ;  /* 0x0000000000017941 */ /* 0x000fea0003800200 */
.L_x_17:
        /* <DEDUP_REMOVED lines=24> */
[C---:B------:R-:W-:Y:S01]  /*2890*/  ISETP.EQ.AND P1, PT, R15.reuse, -0x4, PT ;  /* 0xfffffffc0f00780c */ /* 0x040fe20003f22270 */
[----:B------:R-:W-:Y:S02]  /*28a0*/  @P4 IMAD.MOV.U32 R8, RZ, RZ, -0x1 ;  /* 0xffffffffff084424 */ /* 0x000fe400078e00ff */
[----:B------:R-:W-:Y:S01]  /*28b0*/  @P2 IMAD.MOV.U32 R9, RZ, RZ, RZ ;  /* 0x000000ffff092224 */ /* 0x000fe200078e00ff */
[C---:B------:R-:W-:Y:S01]  /*28c0*/  ISETP.EQ.AND P2, PT, R15.reuse, RZ, PT ;  /* 0x000000ff0f00720c */ /* 0x040fe20003f42270 */
        /* <DEDUP_REMOVED lines=56> */
.L_x_26:
        /* <DEDUP_REMOVED lines=28> */
.L_x_25:
[----:B------:R-:W-:Y:S05]  /*2e10*/  BSYNC.RECONVERGENT B2 ;  /* 0x0000000000027941 */ /* 0x000fea0003800200 */
.L_x_24:
        /* <DEDUP_REMOVED lines=9> */
.L_x_23:
[----:B------:R-:W-:Y:S05]  /*2eb0*/  BSYNC.RECONVERGENT B1 ;  /* 0x0000000000017941 */ /* 0x000fea0003800200 */
.L_x_22:
        /* <DEDUP_REMOVED lines=26> */
[----:B------:R-:W-:Y:S01]  /*3060*/  @P2 MOV R9, RZ ;  /* 0x000000ff00092202 */ /* 0x000fe20000000f00 */
[----:B------:R-:W-:Y:S01]  /*3070*/  @P5 IMAD.MOV.U32 R8, RZ, RZ, RZ ;  /* 0x000000ffff085224 */ /* 0x000fe200078e00ff */
[C---:B------:R-:W-:Y:S01]  /*3080*/  ISETP.EQ.AND P2, PT, R15.reuse, -0x4, PT ;  /* 0xfffffffc0f00780c */ /* 0x040fe20003f42270 */
[----:B------:R-:W-:Y:S01]  /*3090*/  @P3 IMAD.MOV.U32 R9, RZ, RZ, 0x1 ;  /* 0x00000001ff093424 */ /* 0x000fe200078e00ff */
[C---:B------:R-:W-:Y:S01]  /*30a0*/  ISETP.EQ.AND P3, PT, R15.reuse, RZ, PT ;  /* 0x000000ff0f00720c */ /* 0x040fe20003f62270 */
        /* <DEDUP_REMOVED lines=37> */
[----:B------:R-:W-:Y:S02]  /*3300*/  ISETP.GT.AND P1, PT, R10, -0x1, !P1 ;  /* 0xffffffff0a00780c */ /* 0x000fe40004f24270 */
[----:B------:R-:W-:-:S05]  /*3310*/  @P6 MOV R8, 0x1 ;  /* 0x0000000100086802 */ /* 0x000fca0000000f00 */
        /* <DEDUP_REMOVED lines=14> */
.L_x_31:
        /* <DEDUP_REMOVED lines=28> */
.L_x_30:
[----:B------:R-:W-:Y:S05]  /*35c0*/  BSYNC.RECONVERGENT B2 ;  /* 0x0000000000027941 */ /* 0x000fea0003800200 */
.L_x_29:
        /* <DEDUP_REMOVED lines=9> */
.L_x_28:
[----:B------:R-:W-:Y:S05]  /*3660*/  BSYNC.RECONVERGENT B1 ;  /* 0x0000000000017941 */ /* 0x000fea0003800200 */
.L_x_27:
        /* <DEDUP_REMOVED lines=25> */
[----:B------:R-:W-:Y:S01]  /*3800*/  @P4 IMAD.MOV.U32 R8, RZ, RZ, -0x1 ;  /* 0xffffffffff084424 */ /* 0x000fe200078e00ff */
[----:B------:R-:W-:Y:S01]  /*3810*/  @P5 MOV R8, RZ ;  /* 0x000000ff00085202 */ /* 0x000fe20000000f00 */
[----:B------:R-:W-:Y:S01]  /*3820*/  @P2 IMAD.MOV.U32 R9, RZ, RZ, RZ ;  /* 0x000000ffff092224 */ /* 0x000fe200078e00ff */
[C---:B------:R-:W-:Y:S01]  /*3830*/  ISETP.EQ.AND P2, PT, R15.reuse, -0x8, PT ;  /* 0xfffffff80f00780c */ /* 0x040fe20003f42270 */
[----:B------:R-:W-:Y:S01]  /*3840*/  @P3 IMAD.MOV.U32 R9, RZ, RZ, 0x1 ;  /* 0x00000001ff093424 */ /* 0x000fe200078e00ff */
[C---:B------:R-:W-:Y:S01]  /*3850*/  ISETP.EQ.AND P3, PT, R15.reuse, -0x4, PT ;  /* 0xfffffffc0f00780c */ /* 0x040fe20003f62270 */
[----:B------:R-:W-:Y:S01]  /*3860*/  @P4 IMAD.MOV.U32 R9, RZ, RZ, -0x1 ;  /* 0xffffffffff094424 */ /* 0x000fe200078e00ff */
[C---:B------:R-:W-:Y:S01]  /*3870*/  ISETP.EQ.AND P4, PT, R15.reuse, RZ, PT ;  /* 0x000000ff0f00720c */ /* 0x040fe20003f82270 */
        /* <DEDUP_REMOVED lines=21> */
[C---:B------:R-:W-:Y:S01]  /*39d0*/  ISETP.EQ.AND P0, PT, R15.reuse, 0x1c, PT ;  /* 0x0000001c0f00780c */ /* 0x040fe20003f02270 */
[----:B------:R-:W-:Y:S01]  /*39e0*/  @P4 IMAD.MOV.U32 R9, RZ, RZ, 0x1 ;  /* 0x00000001ff094424 */ /* 0x000fe200078e00ff */
[----:B------:R-:W-:Y:S01]  /*39f0*/  @P5 MOV R9, 0x1 ;  /* 0x0000000100095802 */ /* 0x000fe20000000f00 */
[----:B------:R-:W-:Y:S01]  /*3a00*/  @P1 IMAD.MOV.U32 R8, RZ, RZ, -0x1 ;  /* 0xffffffffff081424 */ /* 0x000fe200078e00ff */
[----:B------:R-:W-:-:S03]  /*3a10*/  ISETP.EQ.AND P1, PT, R15, 0x20, PT ;  /* 0x000000200f00780c */ /* 0x000fc60003f22270 */
        /* <DEDUP_REMOVED lines=25> */
.L_x_36:
        /* <DEDUP_REMOVED lines=28> */
.L_x_35:
[----:B------:R-:W-:Y:S05]  /*3d70*/  BSYNC.RECONVERGENT B2 ;  /* 0x0000000000027941 */ /* 0x000fea0003800200 */
.L_x_34:
        /* <DEDUP_REMOVED lines=9> */
.L_x_33:
[----:B------:R-:W-:Y:S05]  /*3e10*/  BSYNC.RECONVERGENT B1 ;  /* 0x0000000000017941 */ /* 0x000fea0003800200 */
.L_x_32:
[----:B------:R-:W-:-:S13]  /*3e20*/  ISETP.NE.AND P0, PT, R14, 0x1, PT ;  /* 0x000000010e00780c */ /* 0x000fda0003f05270 */
[----:B------:R-:W-:Y:S05]  /*3e30*/  @!P0 BRA `(.L_x_1) ;  /* 0x0000000400e08947 */ /* 0x000fea0003800000 */
[C---:B------:R-:W-:Y:S01]  /*3e40*/  ISETP.EQ.AND P0, PT, R15.reuse, -0x44, PT ;  /* 0xffffffbc0f00780c */ /* 0x040fe20003f02270 */
[----:B------:R-:W0:Y:S01]  /*3e50*/  LDC.64 R12, c[0x0][0x380] ;  /* 0x0000e000ff0c7b82 */ /* 0x000e220000000a00 */
[C---:B------:R-:W-:Y:S02]  /*3e60*/  ISETP.EQ.AND P1, PT, R15.reuse, -0x40, PT ;  /* 0xffffffc00f00780c */ /* 0x040fe40003f22270 */
        /* <DEDUP_REMOVED lines=16> */
[C---:B------:R-:W-:Y:S02]  /*3f70*/  ISETP.EQ.AND P0, PT, R15.reuse, -0x14, PT ;  /* 0xffffffec0f00780c */ /* 0x040fe40003f02270 */
[----:B------:R-:W-:Y:S01]  /*3f80*/  @P1 MOV R9, 0xffffffff ;  /* 0xffffffff00091802 */ /* 0x000fe20000000f00 */
[----:B------:R-:W-:Y:S01]  /*3f90*/  @P4 IMAD.MOV.U32 R8, RZ, RZ, -0x1 ;  /* 0xffffffffff084424 */ /* 0x000fe200078e00ff */
[C---:B------:R-:W-:Y:S01]  /*3fa0*/  ISETP.EQ.AND P1, PT, R15.reuse, -0x10, PT ;  /* 0xfffffff00f00780c */ /* 0x040fe20003f22270 */
[----:B------:R-:W-:Y:S01]  /*3fb0*/  @P2 IMAD.MOV.U32 R9, RZ, RZ, RZ ;  /* 0x000000ffff092224 */ /* 0x000fe200078e00ff */
[C---:B------:R-:W-:Y:S01]  /*3fc0*/  ISETP.EQ.AND P2, PT, R15.reuse, -0xc, PT ;  /* 0xfffffff40f00780c */ /* 0x040fe20003f42270 */
[----:B------:R-:W-:Y:S01]  /*3fd0*/  @P3 IMAD.MOV.U32 R9, RZ, RZ, 0x1 ;  /* 0x00000001ff093424 */ /* 0x000fe200078e00ff */
[C---:B------:R-:W-:Y:S01]  /*3fe0*/  ISETP.EQ.AND P3, PT, R15.reuse, -0x8, PT ;  /* 0xfffffff80f00780c */ /* 0x040fe20003f62270 */
[----:B------:R-:W-:Y:S01]  /*3ff0*/  @P4 IMAD.MOV.U32 R9, RZ, RZ, -0x1 ;  /* 0xffffffffff094424 */ /* 0x000fe200078e00ff */
[----:B------:R-:W-:Y:S01]  /*4000*/  ISETP.EQ.AND P4, PT, R15, -0x4, PT ;  /* 0xfffffffc0f00780c */ /* 0x000fe20003f82270 */
[----:B------:R-:W-:-:S02]  /*4010*/  @P5 IMAD.MOV.U32 R8, RZ, RZ, RZ ;  /* 0x000000ffff085224 */ /* 0x000fc400078e00ff */
[----:B------:R-:W-:Y:S01]  /*4020*/  @P5 IMAD.MOV.U32 R9, RZ, RZ, -0x1 ;  /* 0xffffffffff095424 */ /* 0x000fe200078e00ff */
[C---:B------:R-:W-:Y:S01]  /*4030*/  ISETP.EQ.AND P5, PT, R15.reuse, RZ, PT ;  /* 0x000000ff0f00720c */ /* 0x040fe20003fa2270 */
[----:B------:R-:W-:Y:S02]  /*4040*/  @P6 IMAD.MOV.U32 R8, RZ, RZ, 0x1 ;  /* 0x00000001ff086424 */ /* 0x000fe400078e00ff */
[----:B------:R-:W-:Y:S01]  /*4050*/  @P6 IMAD.MOV.U32 R9, RZ, RZ, -0x1 ;  /* 0xffffffffff096424 */ /* 0x000fe200078e00ff */
[----:B------:R-:W-:Y:S01]  /*4060*/  ISETP.EQ.AND P6, PT, R15, 0x4, PT ;  /* 0x000000040f00780c */ /* 0x000fe20003fc2270 */
[----:B------:R-:W-:Y:S02]  /*4070*/  @P0 IMAD.MOV.U32 R8, RZ, RZ, -0x1 ;  /* 0xffffffffff080424 */ /* 0x000fe400078e00ff */
[----:B------:R-:W-:Y:S02]  /*4080*/  @P1 IMAD.MOV.U32 R8, RZ, RZ, RZ ;  /* 0x000000ffff081224 */ /* 0x000fe400078e00ff */
[----:B------:R-:W-:-:S02]  /*4090*/  @P2 IMAD.MOV.U32 R8, RZ, RZ, 0x1 ;  /* 0x00000001ff082424 */ /* 0x000fc400078e00ff */
[----:B------:R-:W-:Y:S02]  /*40a0*/  @P3 IMAD.MOV.U32 R8, RZ, RZ, -0x1 ;  /* 0xffffffffff083424 */ /* 0x000fe400078e00ff */
[----:B------:R-:W-:Y:S01]  /*40b0*/  @P0 IMAD.MOV.U32 R9, RZ, RZ, RZ ;  /* 0x000000ffff090224 */ /* 0x000fe200078e00ff */
[C---:B------:R-:W-:Y:S01]  /*40c0*/  ISETP.EQ.AND P0, PT, R15.reuse, 0x8, PT ;  /* 0x000000080f00780c */ /* 0x040fe20003f02270 */
[----:B------:R-:W-:Y:S02]  /*40d0*/  @P4 IMAD.MOV.U32 R8, RZ, RZ, RZ ;  /* 0x000000ffff084224 */ /* 0x000fe400078e00ff */
[----:B------:R-:W-:Y:S01]  /*40e0*/  @P1 IMAD.MOV.U32 R9, RZ, RZ, RZ ;  /* 0x000000ffff091224 */ /* 0x000fe200078e00ff */
[C---:B------:R-:W-:Y:S01]  /*40f0*/  ISETP.EQ.AND P1, PT, R15.reuse, 0xc, PT ;  /* 0x0000000c0f00780c */ /* 0x040fe20003f22270 */
[----:B------:R-:W-:Y:S02]  /*4100*/  @P5 IMAD.MOV.U32 R8, RZ, RZ, 0x1 ;  /* 0x00000001ff085424 */ /* 0x000fe400078e00ff */
[----:B------:R-:W-:Y:S01]  /*4110*/  @P2 IMAD.MOV.U32 R9, RZ, RZ, RZ ;  /* 0x000000ffff092224 */ /* 0x000fe200078e00ff */
[C---:B------:R-:W-:Y:S01]  /*4120*/  ISETP.EQ.AND P2, PT, R15.reuse, 0x10, PT ;  /* 0x000000100f00780c */ /* 0x040fe20003f42270 */
[----:B------:R-:W-:Y:S01]  /*4130*/  @P6 IMAD.MOV.U32 R8, RZ, RZ, -0x1 ;  /* 0xffffffffff086424 */ /* 0x000fe200078e00ff */
[----:B------:R-:W-:Y:S01]  /*4140*/  ISETP.EQ.AND P6, PT, R15, 0x14, PT ;  /* 0x000000140f00780c */ /* 0x000fe20003fc2270 */
[----:B------:R-:W-:-:S02]  /*4150*/  @P3 IMAD.MOV.U32 R9, RZ, RZ, 0x1 ;  /* 0x00000001ff093424 */ /* 0x000fc400078e00ff */
[----:B------:R-:W-:Y:S01]  /*4160*/  @P0 IMAD.MOV.U32 R8, RZ, RZ, -0x1 ;  /* 0xffffffffff080424 */ /* 0x000fe200078e00ff */
[C---:B------:R-:W-:Y:S01]  /*4170*/  ISETP.EQ.AND P0, PT, R15.reuse, 0x18, PT ;  /* 0x000000180f00780c */ /* 0x040fe20003f02270 */
[----:B------:R-:W-:Y:S02]  /*4180*/  @P4 IMAD.MOV.U32 R9, RZ, RZ, 0x1 ;  /* 0x00000001ff094424 */ /* 0x000fe400078e00ff */
[----:B------:R-:W-:Y:S01]  /*4190*/  @P1 IMAD.MOV.U32 R8, RZ, RZ, -0x1 ;  /* 0xffffffffff081424 */ /* 0x000fe200078e00ff */
[C---:B------:R-:W-:Y:S01]  /*41a0*/  ISETP.EQ.AND P1, PT, R15.reuse, 0x1c, PT ;  /* 0x0000001c0f00780c */ /* 0x040fe20003f22270 */
[----:B------:R-:W-:Y:S02]  /*41b0*/  @P5 IMAD.MOV.U32 R9, RZ, RZ, 0x1 ;  /* 0x00000001ff095424 */ /* 0x000fe400078e00ff */
[----:B------:R-:W-:Y:S01]  /*41c0*/  @P2 IMAD.MOV.U32 R8, RZ, RZ, RZ ;  /* 0x000000ffff082224 */ /* 0x000fe200078e00ff */
[C---:B------:R-:W-:Y:S01]  /*41d0*/  ISETP.EQ.AND P2, PT, R15.reuse, 0x20, PT ;  /* 0x000000200f00780c */ /* 0x040fe20003f42270 */
[----:B------:R-:W-:Y:S01]  /*41e0*/  @P6 IMAD.MOV.U32 R8, RZ, RZ, RZ ;  /* 0x000000ffff086224 */ /* 0x000fe200078e00ff */
[----:B------:R-:W-:Y:S01]  /*41f0*/  ISETP.EQ.AND P6, PT, R15, 0x24, PT ;  /* 0x000000240f00780c */ /* 0x000fe20003fc2270 */
[----:B------:R-:W-:-:S02]  /*4200*/  IMAD.IADD R10, R0, 0x1, R9 ;  /* 0x00000001000a7824 */ /* 0x000fc400078e0209 */
[----:B------:R-:W-:-:S04]  /*4210*/  @P0 IMAD.MOV.U32 R8, RZ, RZ, RZ ;  /* 0x000000ffff080224 */ /* 0x000fc800078e00ff */
[----:B------:R-:W-:Y:S01]  /*4220*/  @P1 IMAD.MOV.U32 R8, RZ, RZ, 0x1 ;  /* 0x00000001ff081424 */ /* 0x000fe200078e00ff */
[----:B0-----:R-:W-:-:S03]  /*4230*/  ISETP.GE.AND P1, PT, R10, R13, PT ;  /* 0x0000000d0a00720c */ /* 0x001fc60003f26270 */
[----:B------:R-:W-:Y:S02]  /*4240*/  @P2 MOV R8, 0x1 ;  /* 0x0000000100082802 */ /* 0x000fe40000000f00 */
[----:B------:R-:W-:Y:S01]  /*4250*/  @P6 IMAD.MOV.U32 R8, RZ, RZ, 0x1 ;  /* 0x00000001ff086424 */ /* 0x000fe200078e00ff */
[----:B------:R-:W-:-:S03]  /*4260*/  ISETP.GT.AND P1, PT, R10, -0x1, !P1 ;  /* 0xffffffff0a00780c */ /* 0x000fc60004f24270 */
[----:B------:R-:W-:-:S05]  /*4270*/  IMAD.IADD R17, R3, 0x1, R8 ;  /* 0x0000000103117824 */ /* 0x000fca00078e0208 */
[----:B------:R-:W-:-:S04]  /*4280*/  ISETP.GE.AND P0, PT, R17, R12, PT ;  /* 0x0000000c1100720c */ /* 0x000fc80003f06270 */
[----:B------:R-:W-:-:S04]  /*4290*/  ISETP.GT.AND P0, PT, R17, -0x1, !P0 ;  /* 0xffffffff1100780c */ /* 0x000fc80004704270 */
[----:B------:R-:W-:-:S13]  /*42a0*/  PLOP3.LUT P0, PT, P0, P1, PT, 0x80, 0x8 ;  /* 0x000000000008781c */ /* 0x000fda0000703070 */
[----:B------:R-:W-:Y:S05]  /*42b0*/  @!P0 BRA `(.L_x_1) ;  /* 0x0000000000c08947 */ /* 0x000fea0003800000 */
[----:B------:R-:W-:Y:S01]  /*42c0*/  IMAD R17, R10, R12, R17 ;  /* 0x0000000c0a117224 */ /* 0x000fe200078e0211 */
[----:B------:R-:W-:Y:S01]  /*42d0*/  BSSY.RECONVERGENT B1, `(.L_x_37) ;  /* 0x0000025000017945 */ /* 0x000fe20003800200 */
[----:B------:R-:W-:Y:S02]  /*42e0*/  IMAD.MOV.U32 R15, RZ, RZ, RZ ;  /* 0x000000ffff0f7224 */ /* 0x000fe400078e00ff */
[----:B------:R-:W-:Y:S01]  /*42f0*/  IMAD.MOV.U32 R16, RZ, RZ, RZ ;  /* 0x000000ffff107224 */ /* 0x000fe200078e00ff */
[----:B------:R-:W-:-:S04]  /*4300*/  VIMNMX R9, PT, PT, R7, R17, !PT ;  /* 0x0000001107097248 */ /* 0x000fc80007fe0100 */
[----:B------:R-:W-:-:S13]  /*4310*/  ISETP.GE.AND P0, PT, R9, R6, PT ;  /* 0x000000060900720c */ /* 0x000fda0003f06270 */
[----:B------:R-:W-:Y:S05]  /*4320*/  @P0 BRA `(.L_x_38) ;  /* 0x00000000007c0947 */ /* 0x000fea0003800000 */
[----:B------:R-:W0:Y:S01]  /*4330*/  LDC.64 R8, c[0x0][0x390] ;  /* 0x0000e400ff087b82 */ /* 0x000e220000000a00 */
[----:B------:R-:W-:Y:S02]  /*4340*/  IMAD.MOV.U32 R15, RZ, RZ, RZ ;  /* 0x000000ffff0f7224 */ /* 0x000fe400078e00ff */
[----:B------:R-:W-:-:S07]  /*4350*/  IMAD.MOV.U32 R16, RZ, RZ, RZ ;  /* 0x000000ffff107224 */ /* 0x000fce00078e00ff */
.L_x_39:
        /* <DEDUP_REMOVED lines=14> */
[----:B------:R-:W-:Y:S02]  /*4440*/  @!P0 IMAD.IADD R20, R10, 0x1, R20 ;  /* 0x000000010a148824 */ /* 0x000fe400078e0214 */
[----:B------:R-:W-:Y:S01]  /*4450*/  @P0 IMAD.MOV.U32 R10, RZ, RZ, R15 ;  /* 0x000000ffff0a0224 */ /* 0x000fe200078e000f */
[----:B------:R-:W-:Y:S02]  /*4460*/  @P0 LOP3.LUT R19, R18, 0xffff, RZ, 0xc0, !PT ;  /* 0x0000ffff12130812 */ /* 0x000fe400078ec0ff */
[----:B------:R-:W-:-:S03]  /*4470*/  @!P0 LOP3.LUT R20, R20, 0xffff, RZ, 0xc0, !PT ;  /* 0x0000ffff14148812 */ /* 0x000fc600078ec0ff */
        /* <DEDUP_REMOVED lines=10> */
.L_x_38:
[----:B------:R-:W-:Y:S05]  /*4520*/  BSYNC.RECONVERGENT B1 ;  /* 0x0000000000017941 */ /* 0x000fea0003800200 */
.L_x_37:
        /* <DEDUP_REMOVED lines=9> */
.L_x_1:
[----:B0-----:R-:W-:Y:S05]  /*45c0*/  BSYNC.RECONVERGENT B0 ;  /* 0x0000000000007941 */ /* 0x001fea0003800200 */
.L_x_0:
[----:B------:R-:W-:-:S05]  /*45d0*/  VIADD R14, R14, 0x1 ;  /* 0x000000010e0e7836 */ /* 0x000fca0000000000 */
[----:B------:R-:W-:-:S13]  /*45e0*/  ISETP.NE.AND P0, PT, R14, 0x8, PT ;  /* 0x000000080e00780c */ /* 0x000fda0003f05270 */
[----:B------:R-:W-:Y:S05]  /*45f0*/  @P0 BRA `(.L_x_40) ;  /* 0xffffffb800c40947 */ /* 0x000fea000383ffff */
[----:B------:R-:W0:Y:S01]  /*4600*/  LDC.64 R6, c[0x0][0x398] ;  /* 0x0000e600ff067b82 */ /* 0x000e220000000a00 */
[----:B------:R-:W1:Y:S02]  /*4610*/  LDCU UR6, c[0x0][0x380] ;  /* 0x00007000ff0677ac */ /* 0x000e640008000800 */
[----:B-1----:R-:W-:-:S04]  /*4620*/  IMAD R3, R0, UR6, R3 ;  /* 0x0000000600037c24 */ /* 0x002fc8000f8e0203 */
[----:B0-----:R-:W-:-:S04]  /*4630*/  IMAD.WIDE R6, R3, 0x8, R6 ;  /* 0x0000000803067825 */ /* 0x001fc800078e0206 */
[----:B------:R-:W-:-:S05]  /*4640*/  IMAD.MOV.U32 R3, RZ, RZ, R5 ;  /* 0x000000ffff037224 */ /* 0x000fca00078e0005 */
[----:B------:R-:W-:Y:S01]  /*4650*/  STG.E.64 desc[UR4][R6.64], R2 ;  /* 0x0000000206007986 */ /* 0x000fe2000c101b04 */
[----:B------:R-:W-:Y:S05]  /*4660*/  EXIT ;  /* 0x000000000000794d */ /* 0x000fea0003800000 */
.L_x_41:
[----:B------:R-:W-:-:S00]  /*4670*/  BRA `(.L_x_41) ;  /* 0xfffffffc00fc7947 */ /* 0x000fc0000383ffff */
[----:B------:R-:W-:-:S00]  /*4680*/  NOP ;  /* 0x0000000000007918 */ /* 0x000fc00000000000 */
[----:B------:R-:W-:-:S00]  /*4690*/  NOP ;  /* 0x0000000000007918 */ /* 0x000fc00000000000 */
[----:B------:R-:W-:-:S00]  /*46a0*/  NOP ;  /* 0x0000000000007918 */ /* 0x000fc00000000000 */
[----:B------:R-:W-:-:S00]  /*46b0*/  NOP ;  /* 0x0000000000007918 */ /* 0x000fc00000000000 */
[----:B------:R-:W-:-:S00]  /*46c0*/  NOP ;  /* 0x0000000000007918 */ /* 0x000fc00000000000 */
[----:B------:R-:W-:-:S00]  /*46d0*/  NOP ;  /* 0x0000000000007918 */ /* 0x000fc00000000000 */
[----:B------:R-:W-:-:S00]  /*46e0*/  NOP ;  /* 0x0000000000007918 */ /* 0x000fc00000000000 */
[----:B------:R-:W-:-:S00]  /*46f0*/  NOP ;  /* 0x0000000000007918 */ /* 0x000fc00000000000 */
.L_x_42:


//--------------------- .nv.shared.reserved.0     --------------------------
	.section	.nv.shared.reserved.0,"aw",@nobits
	.weak		__nv_reservedSMEM_offset_0_alias
	.size		__nv_reservedSMEM_offset_0_alias, 0, 64
	.other		__nv_reservedSMEM_offset_0_alias,@"STO_CUDA_RESERVED_SHARED STV_DEFAULT"
__nv_reservedSMEM_offset_0_alias:
	.zero		0
	.zero		64


//--------------------- .nv.constant0._Z23gm_morph_area_sq_kerneliiiPtPx --------------------------
	.section	.nv.constant0._Z23gm_morph_area_sq_kerneliiiPtPx,"a",@progbits
	.sectionflags	@""
	.align	4
.nv.constant0._Z23gm_morph_area_sq_kerneliiiPtPx:
	.zero		928


//--------------------- SYMBOLS --------------------------

	.type		.nv.reservedSmem.offset0,@object
	.size		.nv.reservedSmem.offset0,0x4
